//
// Generated by NVIDIA NVVM Compiler
//
// Compiler Build ID: CL-36424714
// Cuda compilation tools, release 13.0, V13.0.88
// Based on NVVM 20.0.0
//

.version 9.0
.target sm_100
.address_size 64

	// .globl	_Z14max_idx_kernelIfEvPKT_iPi
.global .align 4 .b8 blk_vals[40];
.global .align 4 .b8 blk_idxs[40];
.global .align 4 .u32 blk_num;
// _ZZ14max_idx_kernelIfEvPKT_iPiE4vals has been demoted
// _ZZ14max_idx_kernelIfEvPKT_iPiE4idxs has been demoted
// _ZZ14max_idx_kernelIfEvPKT_iPiE10last_block has been demoted
.global .align 1 .b8 _ZN34_INTERNAL_52d3bc64_4_k_cu_d74234b74cuda3std3__45__cpo5beginE[1];
.global .align 1 .b8 _ZN34_INTERNAL_52d3bc64_4_k_cu_d74234b74cuda3std3__45__cpo3endE[1];
.global .align 1 .b8 _ZN34_INTERNAL_52d3bc64_4_k_cu_d74234b74cuda3std3__45__cpo6cbeginE[1];
.global .align 1 .b8 _ZN34_INTERNAL_52d3bc64_4_k_cu_d74234b74cuda3std3__45__cpo4cendE[1];
.global .align 1 .b8 _ZN34_INTERNAL_52d3bc64_4_k_cu_d74234b74cuda3std3__45__cpo6rbeginE[1];
.global .align 1 .b8 _ZN34_INTERNAL_52d3bc64_4_k_cu_d74234b74cuda3std3__45__cpo4rendE[1];
.global .align 1 .b8 _ZN34_INTERNAL_52d3bc64_4_k_cu_d74234b74cuda3std3__45__cpo7crbeginE[1];
.global .align 1 .b8 _ZN34_INTERNAL_52d3bc64_4_k_cu_d74234b74cuda3std3__45__cpo5crendE[1];
.global .align 1 .b8 _ZN34_INTERNAL_52d3bc64_4_k_cu_d74234b74cuda3std3__436_GLOBAL__N__52d3bc64_4_k_cu_d74234b76ignoreE[1];
.global .align 1 .b8 _ZN34_INTERNAL_52d3bc64_4_k_cu_d74234b74cuda3std3__419piecewise_constructE[1];
.global .align 1 .b8 _ZN34_INTERNAL_52d3bc64_4_k_cu_d74234b74cuda3std3__48in_placeE[1];
.global .align 1 .b8 _ZN34_INTERNAL_52d3bc64_4_k_cu_d74234b74cuda3std3__420unreachable_sentinelE[1];
.global .align 1 .b8 _ZN34_INTERNAL_52d3bc64_4_k_cu_d74234b74cuda3std3__47nulloptE[1];
.global .align 1 .b8 _ZN34_INTERNAL_52d3bc64_4_k_cu_d74234b74cuda3std3__48unexpectE[1];
.global .align 1 .b8 _ZN34_INTERNAL_52d3bc64_4_k_cu_d74234b74cuda3std6ranges3__45__cpo4swapE[1];
.global .align 1 .b8 _ZN34_INTERNAL_52d3bc64_4_k_cu_d74234b74cuda3std6ranges3__45__cpo9iter_moveE[1];
.global .align 1 .b8 _ZN34_INTERNAL_52d3bc64_4_k_cu_d74234b74cuda3std6ranges3__45__cpo5beginE[1];
.global .align 1 .b8 _ZN34_INTERNAL_52d3bc64_4_k_cu_d74234b74cuda3std6ranges3__45__cpo3endE[1];
.global .align 1 .b8 _ZN34_INTERNAL_52d3bc64_4_k_cu_d74234b74cuda3std6ranges3__45__cpo6cbeginE[1];
.global .align 1 .b8 _ZN34_INTERNAL_52d3bc64_4_k_cu_d74234b74cuda3std6ranges3__45__cpo4cendE[1];
.global .align 1 .b8 _ZN34_INTERNAL_52d3bc64_4_k_cu_d74234b74cuda3std6ranges3__45__cpo7advanceE[1];
.global .align 1 .b8 _ZN34_INTERNAL_52d3bc64_4_k_cu_d74234b74cuda3std6ranges3__45__cpo9iter_swapE[1];
.global .align 1 .b8 _ZN34_INTERNAL_52d3bc64_4_k_cu_d74234b74cuda3std6ranges3__45__cpo4nextE[1];
.global .align 1 .b8 _ZN34_INTERNAL_52d3bc64_4_k_cu_d74234b74cuda3std6ranges3__45__cpo4prevE[1];
.global .align 1 .b8 _ZN34_INTERNAL_52d3bc64_4_k_cu_d74234b74cuda3std6ranges3__45__cpo4dataE[1];
.global .align 1 .b8 _ZN34_INTERNAL_52d3bc64_4_k_cu_d74234b74cuda3std6ranges3__45__cpo5cdataE[1];
.global .align 1 .b8 _ZN34_INTERNAL_52d3bc64_4_k_cu_d74234b74cuda3std6ranges3__45__cpo4sizeE[1];
.global .align 1 .b8 _ZN34_INTERNAL_52d3bc64_4_k_cu_d74234b74cuda3std6ranges3__45__cpo5ssizeE[1];
.global .align 1 .b8 _ZN34_INTERNAL_52d3bc64_4_k_cu_d74234b74cuda3std6ranges3__45__cpo8distanceE[1];
.global .align 1 .b8 _ZN34_INTERNAL_52d3bc64_4_k_cu_d74234b76thrust24THRUST_300001_SM_1000_NS8cuda_cub3parE[1];
.global .align 1 .b8 _ZN34_INTERNAL_52d3bc64_4_k_cu_d74234b76thrust24THRUST_300001_SM_1000_NS8cuda_cub10par_nosyncE[1];
.global .align 1 .b8 _ZN34_INTERNAL_52d3bc64_4_k_cu_d74234b76thrust24THRUST_300001_SM_1000_NS6system6detail10sequential3seqE[1];
.global .align 1 .b8 _ZN34_INTERNAL_52d3bc64_4_k_cu_d74234b76thrust24THRUST_300001_SM_1000_NS6system3cpp3parE[1];
.global .align 1 .b8 _ZN34_INTERNAL_52d3bc64_4_k_cu_d74234b76thrust24THRUST_300001_SM_1000_NS12placeholders2_1E[1];
.global .align 1 .b8 _ZN34_INTERNAL_52d3bc64_4_k_cu_d74234b76thrust24THRUST_300001_SM_1000_NS12placeholders2_2E[1];
.global .align 1 .b8 _ZN34_INTERNAL_52d3bc64_4_k_cu_d74234b76thrust24THRUST_300001_SM_1000_NS12placeholders2_3E[1];
.global .align 1 .b8 _ZN34_INTERNAL_52d3bc64_4_k_cu_d74234b76thrust24THRUST_300001_SM_1000_NS12placeholders2_4E[1];
.global .align 1 .b8 _ZN34_INTERNAL_52d3bc64_4_k_cu_d74234b76thrust24THRUST_300001_SM_1000_NS12placeholders2_5E[1];
.global .align 1 .b8 _ZN34_INTERNAL_52d3bc64_4_k_cu_d74234b76thrust24THRUST_300001_SM_1000_NS12placeholders2_6E[1];
.global .align 1 .b8 _ZN34_INTERNAL_52d3bc64_4_k_cu_d74234b76thrust24THRUST_300001_SM_1000_NS12placeholders2_7E[1];
.global .align 1 .b8 _ZN34_INTERNAL_52d3bc64_4_k_cu_d74234b76thrust24THRUST_300001_SM_1000_NS12placeholders2_8E[1];
.global .align 1 .b8 _ZN34_INTERNAL_52d3bc64_4_k_cu_d74234b76thrust24THRUST_300001_SM_1000_NS12placeholders2_9E[1];
.global .align 1 .b8 _ZN34_INTERNAL_52d3bc64_4_k_cu_d74234b76thrust24THRUST_300001_SM_1000_NS12placeholders3_10E[1];
.global .align 1 .b8 _ZN34_INTERNAL_52d3bc64_4_k_cu_d74234b76thrust24THRUST_300001_SM_1000_NS3seqE[1];
.global .align 1 .b8 _ZN34_INTERNAL_52d3bc64_4_k_cu_d74234b76thrust24THRUST_300001_SM_1000_NS6deviceE[1];

.visible .entry _Z14max_idx_kernelIfEvPKT_iPi(
	.param .u64 .ptr .align 1 _Z14max_idx_kernelIfEvPKT_iPi_param_0,
	.param .u32 _Z14max_idx_kernelIfEvPKT_iPi_param_1,
	.param .u64 .ptr .align 1 _Z14max_idx_kernelIfEvPKT_iPi_param_2
)
{
	.reg .pred 	%p<59>;
	.reg .b32 	%r<120>;
	.reg .b32 	%f<104>;
	.reg .b64 	%rd<45>;
	// demoted variable
	.shared .align 4 .b8 _ZZ14max_idx_kernelIfEvPKT_iPiE4vals[4096];
	// demoted variable
	.shared .align 4 .b8 _ZZ14max_idx_kernelIfEvPKT_iPiE4idxs[4096];
	// demoted variable
	.shared .align 4 .u32 _ZZ14max_idx_kernelIfEvPKT_iPiE10last_block;
	ld.param.u64 	%rd11, [_Z14max_idx_kernelIfEvPKT_iPi_param_0];
	ld.param.u32 	%r52, [_Z14max_idx_kernelIfEvPKT_iPi_param_1];
	ld.param.u64 	%rd12, [_Z14max_idx_kernelIfEvPKT_iPi_param_2];
	mov.u32 	%r1, %tid.x;
	mov.u32 	%r2, %ntid.x;
	mov.u32 	%r3, %ctaid.x;
	mad.lo.s32 	%r101, %r2, %r3, %r1;
	mov.b32 	%r54, 0;
	st.volatile.shared.u32 	[_ZZ14max_idx_kernelIfEvPKT_iPiE10last_block], %r54;
	setp.ge.s32 	%p1, %r101, %r52;
	mov.b32 	%r102, -1;
	mov.f32 	%f93, 0fBF800000;
	@%p1 bra 	$L__BB0_3;
	mov.u32 	%r56, %nctaid.x;
	mul.lo.s32 	%r5, %r2, %r56;
	cvta.to.global.u64 	%rd1, %rd11;
	mov.f32 	%f93, 0fBF800000;
	mov.b32 	%r102, -1;
$L__BB0_2:
	mul.wide.s32 	%rd13, %r101, 4;
	add.s64 	%rd14, %rd1, %rd13;
	ld.global.f32 	%f21, [%rd14];
	setp.gt.f32 	%p2, %f21, %f93;
	selp.f32 	%f93, %f21, %f93, %p2;
	selp.b32 	%r102, %r101, %r102, %p2;
	add.s32 	%r101, %r101, %r5;
	setp.lt.s32 	%p3, %r101, %r52;
	@%p3 bra 	$L__BB0_2;
$L__BB0_3:
	shl.b32 	%r57, %r1, 2;
	mov.u32 	%r58, _ZZ14max_idx_kernelIfEvPKT_iPiE4vals;
	add.s32 	%r11, %r58, %r57;
	st.volatile.shared.f32 	[%r11], %f93;
	mov.u32 	%r59, _ZZ14max_idx_kernelIfEvPKT_iPiE4idxs;
	add.s32 	%r12, %r59, %r57;
	st.volatile.shared.u32 	[%r12], %r102;
	bar.sync 	0;
	setp.gt.u32 	%p4, %r1, 511;
	@%p4 bra 	$L__BB0_6;
	ld.volatile.shared.f32 	%f22, [%r11];
	ld.volatile.shared.f32 	%f23, [%r11+2048];
	setp.geu.f32 	%p5, %f22, %f23;
	@%p5 bra 	$L__BB0_6;
	ld.volatile.shared.f32 	%f24, [%r11+2048];
	st.volatile.shared.f32 	[%r11], %f24;
	ld.volatile.shared.u32 	%r60, [%r12+2048];
	st.volatile.shared.u32 	[%r12], %r60;
$L__BB0_6:
	bar.sync 	0;
	setp.gt.u32 	%p6, %r1, 255;
	@%p6 bra 	$L__BB0_9;
	ld.volatile.shared.f32 	%f25, [%r11];
	ld.volatile.shared.f32 	%f26, [%r11+1024];
	setp.geu.f32 	%p7, %f25, %f26;
	@%p7 bra 	$L__BB0_9;
	ld.volatile.shared.f32 	%f27, [%r11+1024];
	st.volatile.shared.f32 	[%r11], %f27;
	ld.volatile.shared.u32 	%r61, [%r12+1024];
	st.volatile.shared.u32 	[%r12], %r61;
$L__BB0_9:
	bar.sync 	0;
	setp.gt.u32 	%p8, %r1, 127;
	@%p8 bra 	$L__BB0_12;
	ld.volatile.shared.f32 	%f28, [%r11];
	ld.volatile.shared.f32 	%f29, [%r11+512];
	setp.geu.f32 	%p9, %f28, %f29;
	@%p9 bra 	$L__BB0_12;
	ld.volatile.shared.f32 	%f30, [%r11+512];
	st.volatile.shared.f32 	[%r11], %f30;
	ld.volatile.shared.u32 	%r62, [%r12+512];
	st.volatile.shared.u32 	[%r12], %r62;
$L__BB0_12:
	bar.sync 	0;
	setp.gt.u32 	%p10, %r1, 63;
	@%p10 bra 	$L__BB0_15;
	ld.volatile.shared.f32 	%f31, [%r11];
	ld.volatile.shared.f32 	%f32, [%r11+256];
	setp.geu.f32 	%p11, %f31, %f32;
	@%p11 bra 	$L__BB0_15;
	ld.volatile.shared.f32 	%f33, [%r11+256];
	st.volatile.shared.f32 	[%r11], %f33;
	ld.volatile.shared.u32 	%r63, [%r12+256];
	st.volatile.shared.u32 	[%r12], %r63;
$L__BB0_15:
	bar.sync 	0;
	setp.gt.u32 	%p12, %r1, 31;
	@%p12 bra 	$L__BB0_18;
	ld.volatile.shared.f32 	%f34, [%r11];
	ld.volatile.shared.f32 	%f35, [%r11+128];
	setp.geu.f32 	%p13, %f34, %f35;
	@%p13 bra 	$L__BB0_18;
	ld.volatile.shared.f32 	%f36, [%r11+128];
	st.volatile.shared.f32 	[%r11], %f36;
	ld.volatile.shared.u32 	%r64, [%r12+128];
	st.volatile.shared.u32 	[%r12], %r64;
$L__BB0_18:
	bar.sync 	0;
	setp.gt.u32 	%p14, %r1, 15;
	@%p14 bra 	$L__BB0_21;
	ld.volatile.shared.f32 	%f37, [%r11];
	ld.volatile.shared.f32 	%f38, [%r11+64];
	setp.geu.f32 	%p15, %f37, %f38;
	@%p15 bra 	$L__BB0_21;
	ld.volatile.shared.f32 	%f39, [%r11+64];
	st.volatile.shared.f32 	[%r11], %f39;
	ld.volatile.shared.u32 	%r65, [%r12+64];
	st.volatile.shared.u32 	[%r12], %r65;
$L__BB0_21:
	bar.sync 	0;
	setp.gt.u32 	%p16, %r1, 7;
	@%p16 bra 	$L__BB0_24;
	ld.volatile.shared.f32 	%f40, [%r11];
	ld.volatile.shared.f32 	%f41, [%r11+32];
	setp.geu.f32 	%p17, %f40, %f41;
	@%p17 bra 	$L__BB0_24;
	ld.volatile.shared.f32 	%f42, [%r11+32];
	st.volatile.shared.f32 	[%r11], %f42;
	ld.volatile.shared.u32 	%r66, [%r12+32];
	st.volatile.shared.u32 	[%r12], %r66;
$L__BB0_24:
	bar.sync 	0;
	setp.gt.u32 	%p18, %r1, 3;
	@%p18 bra 	$L__BB0_27;
	ld.volatile.shared.f32 	%f43, [%r11];
	ld.volatile.shared.f32 	%f44, [%r11+16];
	setp.geu.f32 	%p19, %f43, %f44;
	@%p19 bra 	$L__BB0_27;
	ld.volatile.shared.f32 	%f45, [%r11+16];
	st.volatile.shared.f32 	[%r11], %f45;
	ld.volatile.shared.u32 	%r67, [%r12+16];
	st.volatile.shared.u32 	[%r12], %r67;
$L__BB0_27:
	bar.sync 	0;
	setp.gt.u32 	%p20, %r1, 1;
	@%p20 bra 	$L__BB0_30;
	ld.volatile.shared.f32 	%f46, [%r11];
	ld.volatile.shared.f32 	%f47, [%r11+8];
	setp.geu.f32 	%p21, %f46, %f47;
	@%p21 bra 	$L__BB0_30;
	ld.volatile.shared.f32 	%f48, [%r11+8];
	st.volatile.shared.f32 	[%r11], %f48;
	ld.volatile.shared.u32 	%r68, [%r12+8];
	st.volatile.shared.u32 	[%r12], %r68;
$L__BB0_30:
	bar.sync 	0;
	setp.ne.s32 	%p22, %r1, 0;
	@%p22 bra 	$L__BB0_33;
	ld.volatile.shared.f32 	%f49, [%r11];
	ld.volatile.shared.f32 	%f50, [_ZZ14max_idx_kernelIfEvPKT_iPiE4vals+4];
	setp.geu.f32 	%p23, %f49, %f50;
	@%p23 bra 	$L__BB0_33;
	ld.volatile.shared.f32 	%f51, [_ZZ14max_idx_kernelIfEvPKT_iPiE4vals+4];
	st.volatile.shared.f32 	[%r11], %f51;
	ld.volatile.shared.u32 	%r69, [_ZZ14max_idx_kernelIfEvPKT_iPiE4idxs+4];
	st.volatile.shared.u32 	[%r12], %r69;
$L__BB0_33:
	setp.ne.s32 	%p24, %r1, 0;
	bar.sync 	0;
	@%p24 bra 	$L__BB0_36;
	ld.volatile.shared.f32 	%f52, [_ZZ14max_idx_kernelIfEvPKT_iPiE4vals];
	mul.wide.u32 	%rd15, %r3, 4;
	mov.u64 	%rd16, blk_vals;
	add.s64 	%rd17, %rd16, %rd15;
	st.volatile.global.f32 	[%rd17], %f52;
	ld.volatile.shared.u32 	%r70, [_ZZ14max_idx_kernelIfEvPKT_iPiE4idxs];
	mov.u64 	%rd18, blk_idxs;
	add.s64 	%rd19, %rd18, %rd15;
	st.volatile.global.u32 	[%rd19], %r70;
	atom.global.add.u32 	%r71, [blk_num], 1;
	mov.u32 	%r72, %nctaid.x;
	add.s32 	%r73, %r72, -1;
	setp.ne.s32 	%p25, %r71, %r73;
	@%p25 bra 	$L__BB0_36;
	mov.b32 	%r74, 1;
	st.volatile.shared.u32 	[_ZZ14max_idx_kernelIfEvPKT_iPiE10last_block], %r74;
$L__BB0_36:
	bar.sync 	0;
	ld.volatile.shared.u32 	%r75, [_ZZ14max_idx_kernelIfEvPKT_iPiE10last_block];
	setp.eq.s32 	%p26, %r75, 0;
	@%p26 bra 	$L__BB0_86;
	mov.u32 	%r13, %nctaid.x;
	setp.ge.u32 	%p27, %r1, %r13;
	mov.b32 	%r109, -1;
	mov.f32 	%f95, 0fBF800000;
	@%p27 bra 	$L__BB0_54;
	add.s32 	%r104, %r1, %r2;
	max.u32 	%r79, %r13, %r104;
	setp.lt.u32 	%p28, %r104, %r13;
	selp.u32 	%r80, 1, 0, %p28;
	add.s32 	%r81, %r104, %r80;
	sub.s32 	%r82, %r79, %r81;
	div.u32 	%r83, %r82, %r2;
	add.s32 	%r84, %r83, %r80;
	add.s32 	%r15, %r84, 1;
	and.b32  	%r16, %r15, 3;
	setp.lt.u32 	%p29, %r84, 3;
	mov.f32 	%f95, 0fBF800000;
	mov.b32 	%r109, -1;
	mov.u32 	%r115, %r1;
	@%p29 bra 	$L__BB0_49;
	shl.b32 	%r86, %r2, 1;
	add.s32 	%r106, %r1, %r86;
	shl.b32 	%r18, %r2, 2;
	mad.lo.s32 	%r105, %r2, 3, %r1;
	and.b32  	%r87, %r15, -4;
	neg.s32 	%r103, %r87;
	mov.f32 	%f95, 0fBF800000;
	mov.b32 	%r109, -1;
	mov.u64 	%rd21, blk_vals;
	mov.u64 	%rd23, blk_idxs;
	mov.u32 	%r115, %r1;
$L__BB0_40:
	mul.wide.u32 	%rd20, %r115, 4;
	add.s64 	%rd2, %rd21, %rd20;
	ld.volatile.global.f32 	%f57, [%rd2];
	setp.leu.f32 	%p30, %f57, %f95;
	@%p30 bra 	$L__BB0_42;
	ld.volatile.global.f32 	%f95, [%rd2];
	add.s64 	%rd24, %rd23, %rd20;
	ld.volatile.global.u32 	%r109, [%rd24];
$L__BB0_42:
	mul.wide.u32 	%rd25, %r104, 4;
	add.s64 	%rd3, %rd21, %rd25;
	ld.volatile.global.f32 	%f58, [%rd3];
	setp.leu.f32 	%p31, %f58, %f95;
	@%p31 bra 	$L__BB0_44;
	ld.volatile.global.f32 	%f95, [%rd3];
	add.s64 	%rd29, %rd23, %rd25;
	ld.volatile.global.u32 	%r109, [%rd29];
$L__BB0_44:
	add.s32 	%r31, %r115, %r2;
	mul.wide.u32 	%rd30, %r106, 4;
	add.s64 	%rd4, %rd21, %rd30;
	ld.volatile.global.f32 	%f59, [%rd4];
	setp.leu.f32 	%p32, %f59, %f95;
	@%p32 bra 	$L__BB0_46;
	ld.volatile.global.f32 	%f95, [%rd4];
	add.s64 	%rd34, %rd23, %rd30;
	ld.volatile.global.u32 	%r109, [%rd34];
$L__BB0_46:
	add.s32 	%r34, %r31, %r2;
	mul.wide.u32 	%rd35, %r105, 4;
	add.s64 	%rd5, %rd21, %rd35;
	ld.volatile.global.f32 	%f60, [%rd5];
	setp.leu.f32 	%p33, %f60, %f95;
	@%p33 bra 	$L__BB0_48;
	ld.volatile.global.f32 	%f95, [%rd5];
	add.s64 	%rd39, %rd23, %rd35;
	ld.volatile.global.u32 	%r109, [%rd39];
$L__BB0_48:
	add.s32 	%r88, %r34, %r2;
	add.s32 	%r115, %r88, %r2;
	add.s32 	%r106, %r106, %r18;
	add.s32 	%r105, %r105, %r18;
	add.s32 	%r104, %r104, %r18;
	add.s32 	%r103, %r103, 4;
	setp.ne.s32 	%p34, %r103, 0;
	@%p34 bra 	$L__BB0_40;
$L__BB0_49:
	setp.eq.s32 	%p35, %r16, 0;
	@%p35 bra 	$L__BB0_54;
	mul.wide.u32 	%rd44, %r115, 4;
	mul.wide.u32 	%rd7, %r2, 4;
	neg.s32 	%r116, %r16;
	mov.u64 	%rd40, blk_vals;
	mov.u64 	%rd41, blk_idxs;
$L__BB0_51:
	.pragma "nounroll";
	add.s64 	%rd9, %rd40, %rd44;
	ld.volatile.global.f32 	%f61, [%rd9];
	setp.leu.f32 	%p36, %f61, %f95;
	@%p36 bra 	$L__BB0_53;
	ld.volatile.global.f32 	%f95, [%rd9];
	add.s64 	%rd42, %rd41, %rd44;
	ld.volatile.global.u32 	%r109, [%rd42];
$L__BB0_53:
	add.s64 	%rd44, %rd44, %rd7;
	add.s32 	%r116, %r116, 1;
	setp.ne.s32 	%p37, %r116, 0;
	@%p37 bra 	$L__BB0_51;
$L__BB0_54:
	setp.gt.u32 	%p38, %r1, 511;
	st.volatile.shared.f32 	[%r11], %f95;
	st.volatile.shared.u32 	[%r12], %r109;
	bar.sync 	0;
	@%p38 bra 	$L__BB0_57;
	ld.volatile.shared.f32 	%f62, [%r11];
	ld.volatile.shared.f32 	%f63, [%r11+2048];
	setp.geu.f32 	%p39, %f62, %f63;
	@%p39 bra 	$L__BB0_57;
	ld.volatile.shared.f32 	%f64, [%r11+2048];
	st.volatile.shared.f32 	[%r11], %f64;
	ld.volatile.shared.u32 	%r89, [%r12+2048];
	st.volatile.shared.u32 	[%r12], %r89;
$L__BB0_57:
	setp.gt.u32 	%p40, %r1, 255;
	bar.sync 	0;
	@%p40 bra 	$L__BB0_60;
	ld.volatile.shared.f32 	%f65, [%r11];
	ld.volatile.shared.f32 	%f66, [%r11+1024];
	setp.geu.f32 	%p41, %f65, %f66;
	@%p41 bra 	$L__BB0_60;
	ld.volatile.shared.f32 	%f67, [%r11+1024];
	st.volatile.shared.f32 	[%r11], %f67;
	ld.volatile.shared.u32 	%r90, [%r12+1024];
	st.volatile.shared.u32 	[%r12], %r90;
$L__BB0_60:
	setp.gt.u32 	%p42, %r1, 127;
	bar.sync 	0;
	@%p42 bra 	$L__BB0_63;
	ld.volatile.shared.f32 	%f68, [%r11];
	ld.volatile.shared.f32 	%f69, [%r11+512];
	setp.geu.f32 	%p43, %f68, %f69;
	@%p43 bra 	$L__BB0_63;
	ld.volatile.shared.f32 	%f70, [%r11+512];
	st.volatile.shared.f32 	[%r11], %f70;
	ld.volatile.shared.u32 	%r91, [%r12+512];
	st.volatile.shared.u32 	[%r12], %r91;
$L__BB0_63:
	setp.gt.u32 	%p44, %r1, 63;
	bar.sync 	0;
	@%p44 bra 	$L__BB0_66;
	ld.volatile.shared.f32 	%f71, [%r11];
	ld.volatile.shared.f32 	%f72, [%r11+256];
	setp.geu.f32 	%p45, %f71, %f72;
	@%p45 bra 	$L__BB0_66;
	ld.volatile.shared.f32 	%f73, [%r11+256];
	st.volatile.shared.f32 	[%r11], %f73;
	ld.volatile.shared.u32 	%r92, [%r12+256];
	st.volatile.shared.u32 	[%r12], %r92;
$L__BB0_66:
	setp.gt.u32 	%p46, %r1, 31;
	bar.sync 	0;
	@%p46 bra 	$L__BB0_69;
	ld.volatile.shared.f32 	%f74, [%r11];
	ld.volatile.shared.f32 	%f75, [%r11+128];
	setp.geu.f32 	%p47, %f74, %f75;
	@%p47 bra 	$L__BB0_69;
	ld.volatile.shared.f32 	%f76, [%r11+128];
	st.volatile.shared.f32 	[%r11], %f76;
	ld.volatile.shared.u32 	%r93, [%r12+128];
	st.volatile.shared.u32 	[%r12], %r93;
$L__BB0_69:
	setp.gt.u32 	%p48, %r1, 15;
	bar.sync 	0;
	@%p48 bra 	$L__BB0_72;
	ld.volatile.shared.f32 	%f77, [%r11];
	ld.volatile.shared.f32 	%f78, [%r11+64];
	setp.geu.f32 	%p49, %f77, %f78;
	@%p49 bra 	$L__BB0_72;
	ld.volatile.shared.f32 	%f79, [%r11+64];
	st.volatile.shared.f32 	[%r11], %f79;
	ld.volatile.shared.u32 	%r94, [%r12+64];
	st.volatile.shared.u32 	[%r12], %r94;
$L__BB0_72:
	setp.gt.u32 	%p50, %r1, 7;
	bar.sync 	0;
	@%p50 bra 	$L__BB0_75;
	ld.volatile.shared.f32 	%f80, [%r11];
	ld.volatile.shared.f32 	%f81, [%r11+32];
	setp.geu.f32 	%p51, %f80, %f81;
	@%p51 bra 	$L__BB0_75;
	ld.volatile.shared.f32 	%f82, [%r11+32];
	st.volatile.shared.f32 	[%r11], %f82;
	ld.volatile.shared.u32 	%r95, [%r12+32];
	st.volatile.shared.u32 	[%r12], %r95;
$L__BB0_75:
	setp.gt.u32 	%p52, %r1, 3;
	bar.sync 	0;
	@%p52 bra 	$L__BB0_78;
	ld.volatile.shared.f32 	%f83, [%r11];
	ld.volatile.shared.f32 	%f84, [%r11+16];
	setp.geu.f32 	%p53, %f83, %f84;
	@%p53 bra 	$L__BB0_78;
	ld.volatile.shared.f32 	%f85, [%r11+16];
	st.volatile.shared.f32 	[%r11], %f85;
	ld.volatile.shared.u32 	%r96, [%r12+16];
	st.volatile.shared.u32 	[%r12], %r96;
$L__BB0_78:
	setp.gt.u32 	%p54, %r1, 1;
	bar.sync 	0;
	@%p54 bra 	$L__BB0_81;
	ld.volatile.shared.f32 	%f86, [%r11];
	ld.volatile.shared.f32 	%f87, [%r11+8];
	setp.geu.f32 	%p55, %f86, %f87;
	@%p55 bra 	$L__BB0_81;
	ld.volatile.shared.f32 	%f88, [%r11+8];
	st.volatile.shared.f32 	[%r11], %f88;
	ld.volatile.shared.u32 	%r97, [%r12+8];
	st.volatile.shared.u32 	[%r12], %r97;
$L__BB0_81:
	setp.ne.s32 	%p56, %r1, 0;
	bar.sync 	0;
	@%p56 bra 	$L__BB0_84;
	ld.volatile.shared.f32 	%f89, [%r11];
	ld.volatile.shared.f32 	%f90, [_ZZ14max_idx_kernelIfEvPKT_iPiE4vals+4];
	setp.geu.f32 	%p57, %f89, %f90;
	@%p57 bra 	$L__BB0_84;
	ld.volatile.shared.f32 	%f91, [_ZZ14max_idx_kernelIfEvPKT_iPiE4vals+4];
	st.volatile.shared.f32 	[%r11], %f91;
	ld.volatile.shared.u32 	%r98, [_ZZ14max_idx_kernelIfEvPKT_iPiE4idxs+4];
	st.volatile.shared.u32 	[%r12], %r98;
$L__BB0_84:
	setp.ne.s32 	%p58, %r1, 0;
	bar.sync 	0;
	@%p58 bra 	$L__BB0_86;
	ld.volatile.shared.u32 	%r99, [_ZZ14max_idx_kernelIfEvPKT_iPiE4idxs];
	cvta.to.global.u64 	%rd43, %rd12;
	st.global.u32 	[%rd43], %r99;
$L__BB0_86:
	ret;

}
	// .globl	_ZN3cub18CUB_300001_SM_10006detail11EmptyKernelIvEEvv
.visible .entry _ZN3cub18CUB_300001_SM_10006detail11EmptyKernelIvEEvv()
{


	ret;

}


// ===== COMPILED SASS (sm_100) =====

	.target	sm_100

	.elftype	@"ET_EXEC"


//--------------------- .note.nv.tkinfo           --------------------------
	.section	.note.nv.tkinfo,"",@"SHT_NOTE"
	.sectionflags	@"SHF_NOTE_NV_TKINFO"
	.tkinfo
        /*0018*/ 	.word	0x00000002
        /*0030*/ 	.string	""
        /*0030*/ 	.string	"ptxas"
        /*0030*/ 	.string	"Cuda compilation tools, release 13.0, V13.0.88"
        /*0030*/ 	.string	"Build cuda_13.0.r13.0/compiler.36424714_0"
        /*0030*/ 	.string	"-arch sm_100 -m 64 "



//--------------------- .note.nv.cuinfo           --------------------------
	.section	.note.nv.cuinfo,"",@"SHT_NOTE"
	.sectionflags	@"SHF_NOTE_NV_CUINFO"
        /*0018*/ 	.short	0x0002
        /*001a*/ 	.short	0x0064
        /*001c*/ 	.short	0x0082
	.zero		2


//--------------------- .nv.info                  --------------------------
	.section	.nv.info,"",@"SHT_CUDA_INFO"
	.align	4


	//----- nvinfo : EIATTR_REGCOUNT
	.align		4
        /*0000*/ 	.byte	0x04, 0x2f
        /*0002*/ 	.short	(.L_49 - .L_48)
	.align		4
.L_48:
        /*0004*/ 	.word	index@(_Z14max_idx_kernelIfEvPKT_iPi)
        /*0008*/ 	.word	0x00000020


	//----- nvinfo : EIATTR_FRAME_SIZE
	.align		4
.L_49:
        /*000c*/ 	.byte	0x04, 0x11
        /*000e*/ 	.short	(.L_51 - .L_50)
	.align		4
.L_50:
        /*0010*/ 	.word	index@(_Z14max_idx_kernelIfEvPKT_iPi)
        /*0014*/ 	.word	0x00000000


	//----- nvinfo : EIATTR_REGCOUNT
	.align		4
.L_51:
        /*0018*/ 	.byte	0x04, 0x2f
        /*001a*/ 	.short	(.L_53 - .L_52)
	.align		4
.L_52:
        /*001c*/ 	.word	index@(_ZN3cub18CUB_300001_SM_10006detail11EmptyKernelIvEEvv)
        /*0020*/ 	.word	0x00000004


	//----- nvinfo : EIATTR_FRAME_SIZE
	.align		4
.L_53:
        /*0024*/ 	.byte	0x04, 0x11
        /*0026*/ 	.short	(.L_55 - .L_54)
	.align		4
.L_54:
        /*0028*/ 	.word	index@(_ZN3cub18CUB_300001_SM_10006detail11EmptyKernelIvEEvv)
        /*002c*/ 	.word	0x00000000


	//----- nvinfo : EIATTR_MIN_STACK_SIZE
	.align		4
.L_55:
        /*0030*/ 	.byte	0x04, 0x12
        /*0032*/ 	.short	(.L_57 - .L_56)
	.align		4
.L_56:
        /*0034*/ 	.word	index@(_ZN3cub18CUB_300001_SM_10006detail11EmptyKernelIvEEvv)
        /*0038*/ 	.word	0x00000000


	//----- nvinfo : EIATTR_MIN_STACK_SIZE
	.align		4
.L_57:
        /*003c*/ 	.byte	0x04, 0x12
        /*003e*/ 	.short	(.L_59 - .L_58)
	.align		4
.L_58:
        /*0040*/ 	.word	index@(_Z14max_idx_kernelIfEvPKT_iPi)
        /*0044*/ 	.word	0x00000000
.L_59:


//--------------------- .nv.compat                --------------------------
	.section	.nv.compat,"",@"SHT_CUDA_COMPAT_INFO"
	.align	4
        /*0000*/ 	.byte	0x02, 0x09, 0x00, 0x00, 0x02, 0x02, 0x01, 0x00, 0x02, 0x05, 0x05, 0x00, 0x03, 0x07, 0x01, 0x01
        /*0010*/ 	.byte	0x02, 0x03, 0x00, 0x00, 0x02, 0x06, 0x01, 0x00, 0x04, 0x0b, 0x08, 0x00, 0x09, 0x00, 0x00, 0x00
        /*0020*/ 	.byte	0x00, 0x00, 0x00, 0x00


//--------------------- .nv.info._ZN3cub18CUB_300001_SM_10006detail11EmptyKernelIvEEvv --------------------------
	.section	.nv.info._ZN3cub18CUB_300001_SM_10006detail11EmptyKernelIvEEvv,"",@"SHT_CUDA_INFO"
	.sectionflags	@""
	.align	4


	//----- nvinfo : EIATTR_CUDA_API_VERSION
	.align		4
        /*0000*/ 	.byte	0x04, 0x37
        /*0002*/ 	.short	(.L_61 - .L_60)
.L_60:
        /*0004*/ 	.word	0x00000082


	//----- nvinfo : EIATTR_SPARSE_MMA_MASK
	.align		4
.L_61:
        /*0008*/ 	.byte	0x03, 0x50
        /*000a*/ 	.short	0x0000


	//----- nvinfo : EIATTR_MAXREG_COUNT
	.align		4
        /*000c*/ 	.byte	0x03, 0x1b
        /*000e*/ 	.short	0x00ff


	//----- nvinfo : EIATTR_MERCURY_ISA_VERSION
	.align		4
        /*0010*/ 	.byte	0x03, 0x5f
        /*0012*/ 	.short	0x0101


	//----- nvinfo : EIATTR_VRC_CTA_INIT_COUNT
	.align		4
        /*0014*/ 	.byte	0x02, 0x4a
	.zero		1
	.zero		1


	//----- nvinfo : EIATTR_EXIT_INSTR_OFFSETS
	.align		4
        /*0018*/ 	.byte	0x04, 0x1c
        /*001a*/ 	.short	(.L_63 - .L_62)


	//   ....[0]....
.L_62:
        /*001c*/ 	.word	0x00000010


	//----- nvinfo : EIATTR_SW_WAR
	.align		4
.L_63:
        /*0020*/ 	.byte	0x04, 0x36
        /*0022*/ 	.short	(.L_65 - .L_64)
.L_64:
        /*0024*/ 	.word	0x00000008
.L_65:


//--------------------- .nv.info._Z14max_idx_kernelIfEvPKT_iPi --------------------------
	.section	.nv.info._Z14max_idx_kernelIfEvPKT_iPi,"",@"SHT_CUDA_INFO"
	.sectionflags	@""
	.align	4


	//----- nvinfo : EIATTR_CUDA_API_VERSION
	.align		4
        /*0000*/ 	.byte	0x04, 0x37
        /*0002*/ 	.short	(.L_67 - .L_66)
.L_66:
        /*0004*/ 	.word	0x00000082


	//----- nvinfo : EIATTR_KPARAM_INFO
	.align		4
.L_67:
        /*0008*/ 	.byte	0x04, 0x17
        /*000a*/ 	.short	(.L_69 - .L_68)
.L_68:
        /*000c*/ 	.word	0x00000000
        /*0010*/ 	.short	0x0002
        /*0012*/ 	.short	0x0010
        /*0014*/ 	.byte	0x00, 0xf5, 0x21, 0x00


	//----- nvinfo : EIATTR_KPARAM_INFO
	.align		4
.L_69:
        /*0018*/ 	.byte	0x04, 0x17
        /*001a*/ 	.short	(.L_71 - .L_70)
.L_70:
        /*001c*/ 	.word	0x00000000
        /*0020*/ 	.short	0x0001
        /*0022*/ 	.short	0x0008
        /*0024*/ 	.byte	0x00, 0xf0, 0x11, 0x00


	//----- nvinfo : EIATTR_KPARAM_INFO
	.align		4
.L_71:
        /*0028*/ 	.byte	0x04, 0x17
        /*002a*/ 	.short	(.L_73 - .L_72)
.L_72:
        /*002c*/ 	.word	0x00000000
        /*0030*/ 	.short	0x0000
        /*0032*/ 	.short	0x0000
        /*0034*/ 	.byte	0x00, 0xf5, 0x21, 0x00


	//----- nvinfo : EIATTR_SPARSE_MMA_MASK
	.align		4
.L_73:
        /*0038*/ 	.byte	0x03, 0x50
        /*003a*/ 	.short	0x0000


	//----- nvinfo : EIATTR_MAXREG_COUNT
	.align		4
        /*003c*/ 	.byte	0x03, 0x1b
        /*003e*/ 	.short	0x00ff


	//----- nvinfo : EIATTR_NUM_BARRIERS
	.align		4
        /*0040*/ 	.byte	0x02, 0x4c
        /*0042*/ 	.byte	0x01
	.zero		1


	//----- nvinfo : EIATTR_MERCURY_ISA_VERSION
	.align		4
        /*0044*/ 	.byte	0x03, 0x5f
        /*0046*/ 	.short	0x0101


	//----- nvinfo : EIATTR_VRC_CTA_INIT_COUNT
	.align		4
        /*0048*/ 	.byte	0x02, 0x4a
	.zero		1
	.zero		1


	//----- nvinfo : EIATTR_EXIT_INSTR_OFFSETS
	.align		4
        /*004c*/ 	.byte	0x04, 0x1c
        /*004e*/ 	.short	(.L_75 - .L_74)


	//   ....[0]....
.L_74:
        /*0050*/ 	.word	0x00000b20


	//   ....[1]....
        /*0054*/ 	.word	0x000027b0


	//   ....[2]....
        /*0058*/ 	.word	0x00002820


	//----- nvinfo : EIATTR_CRS_STACK_SIZE
	.align		4
.L_75:
        /*005c*/ 	.byte	0x04, 0x1e
        /*005e*/ 	.short	(.L_77 - .L_76)
.L_76:
        /*0060*/ 	.word	0x00000000


	//----- nvinfo : EIATTR_CBANK_PARAM_SIZE
	.align		4
.L_77:
        /*0064*/ 	.byte	0x03, 0x19
        /*0066*/ 	.short	0x0018


	//----- nvinfo : EIATTR_PARAM_CBANK
	.align		4
        /*0068*/ 	.byte	0x04, 0x0a
        /*006a*/ 	.short	(.L_79 - .L_78)
	.align		4
.L_78:
        /*006c*/ 	.word	index@(.nv.constant0._Z14max_idx_kernelIfEvPKT_iPi)
        /*0070*/ 	.short	0x0380
        /*0072*/ 	.short	0x0018


	//----- nvinfo : EIATTR_SW_WAR
	.align		4
.L_79:
        /*0074*/ 	.byte	0x04, 0x36
        /*0076*/ 	.short	(.L_81 - .L_80)
.L_80:
        /*0078*/ 	.word	0x00000008
.L_81:


//--------------------- .nv.callgraph             --------------------------
	.section	.nv.callgraph,"",@"SHT_CUDA_CALLGRAPH"
	.align	4
	.sectionentsize	8
	.align		4
        /*0000*/ 	.word	0x00000000
	.align		4
        /*0004*/ 	.word	0xffffffff
	.align		4
        /*0008*/ 	.word	0x00000000
	.align		4
        /*000c*/ 	.word	0xfffffffe
	.align		4
        /*0010*/ 	.word	0x00000000
	.align		4
        /*0014*/ 	.word	0xfffffffd
	.align		4
        /*0018*/ 	.word	0x00000000
	.align		4
        /*001c*/ 	.word	0xfffffffc


//--------------------- .nv.constant4             --------------------------
	.section	.nv.constant4,"a",@progbits
	.align	8
	.align		8
.nv.constant4:
        /*0000*/ 	.dword	blk_vals
	.align		8
        /*0008*/ 	.dword	blk_idxs
	.align		8
        /*0010*/ 	.dword	blk_num
	.align		8
        /*0018*/ 	.dword	_ZN34_INTERNAL_52d3bc64_4_k_cu_d74234b74cuda3std3__45__cpo5beginE
	.align		8
        /*0020*/ 	.dword	_ZN34_INTERNAL_52d3bc64_4_k_cu_d74234b74cuda3std3__45__cpo3endE
	.align		8
        /*0028*/ 	.dword	_ZN34_INTERNAL_52d3bc64_4_k_cu_d74234b74cuda3std3__45__cpo6cbeginE
	.align		8
        /*0030*/ 	.dword	_ZN34_INTERNAL_52d3bc64_4_k_cu_d74234b74cuda3std3__45__cpo4cendE
	.align		8
        /*0038*/ 	.dword	_ZN34_INTERNAL_52d3bc64_4_k_cu_d74234b74cuda3std3__45__cpo6rbeginE
	.align		8
        /*0040*/ 	.dword	_ZN34_INTERNAL_52d3bc64_4_k_cu_d74234b74cuda3std3__45__cpo4rendE
	.align		8
        /*0048*/ 	.dword	_ZN34_INTERNAL_52d3bc64_4_k_cu_d74234b74cuda3std3__45__cpo7crbeginE
	.align		8
        /*0050*/ 	.dword	_ZN34_INTERNAL_52d3bc64_4_k_cu_d74234b74cuda3std3__45__cpo5crendE
	.align		8
        /*0058*/ 	.dword	_ZN34_INTERNAL_52d3bc64_4_k_cu_d74234b74cuda3std3__436_GLOBAL__N__52d3bc64_4_k_cu_d74234b76ignoreE
	.align		8
        /*0060*/ 	.dword	_ZN34_INTERNAL_52d3bc64_4_k_cu_d74234b74cuda3std3__419piecewise_constructE
	.align		8
        /*0068*/ 	.dword	_ZN34_INTERNAL_52d3bc64_4_k_cu_d74234b74cuda3std3__48in_placeE
	.align		8
        /*0070*/ 	.dword	_ZN34_INTERNAL_52d3bc64_4_k_cu_d74234b74cuda3std3__420unreachable_sentinelE
	.align		8
        /*0078*/ 	.dword	_ZN34_INTERNAL_52d3bc64_4_k_cu_d74234b74cuda3std3__47nulloptE
	.align		8
        /*0080*/ 	.dword	_ZN34_INTERNAL_52d3bc64_4_k_cu_d74234b74cuda3std3__48unexpectE
	.align		8
        /*0088*/ 	.dword	_ZN34_INTERNAL_52d3bc64_4_k_cu_d74234b74cuda3std6ranges3__45__cpo4swapE
	.align		8
        /*0090*/ 	.dword	_ZN34_INTERNAL_52d3bc64_4_k_cu_d74234b74cuda3std6ranges3__45__cpo9iter_moveE
	.align		8
        /*0098*/ 	.dword	_ZN34_INTERNAL_52d3bc64_4_k_cu_d74234b74cuda3std6ranges3__45__cpo5beginE
	.align		8
        /*00a0*/ 	.dword	_ZN34_INTERNAL_52d3bc64_4_k_cu_d74234b74cuda3std6ranges3__45__cpo3endE
	.align		8
        /*00a8*/ 	.dword	_ZN34_INTERNAL_52d3bc64_4_k_cu_d74234b74cuda3std6ranges3__45__cpo6cbeginE
	.align		8
        /*00b0*/ 	.dword	_ZN34_INTERNAL_52d3bc64_4_k_cu_d74234b74cuda3std6ranges3__45__cpo4cendE
	.align		8
        /*00b8*/ 	.dword	_ZN34_INTERNAL_52d3bc64_4_k_cu_d74234b74cuda3std6ranges3__45__cpo7advanceE
	.align		8
        /*00c0*/ 	.dword	_ZN34_INTERNAL_52d3bc64_4_k_cu_d74234b74cuda3std6ranges3__45__cpo9iter_swapE
	.align		8
        /*00c8*/ 	.dword	_ZN34_INTERNAL_52d3bc64_4_k_cu_d74234b74cuda3std6ranges3__45__cpo4nextE
	.align		8
        /*00d0*/ 	.dword	_ZN34_INTERNAL_52d3bc64_4_k_cu_d74234b74cuda3std6ranges3__45__cpo4prevE
	.align		8
        /*00d8*/ 	.dword	_ZN34_INTERNAL_52d3bc64_4_k_cu_d74234b74cuda3std6ranges3__45__cpo4dataE
	.align		8
        /*00e0*/ 	.dword	_ZN34_INTERNAL_52d3bc64_4_k_cu_d74234b74cuda3std6ranges3__45__cpo5cdataE
	.align		8
        /*00e8*/ 	.dword	_ZN34_INTERNAL_52d3bc64_4_k_cu_d74234b74cuda3std6ranges3__45__cpo4sizeE
	.align		8
        /*00f0*/ 	.dword	_ZN34_INTERNAL_52d3bc64_4_k_cu_d74234b74cuda3std6ranges3__45__cpo5ssizeE
	.align		8
        /*00f8*/ 	.dword	_ZN34_INTERNAL_52d3bc64_4_k_cu_d74234b74cuda3std6ranges3__45__cpo8distanceE
	.align		8
        /*0100*/ 	.dword	_ZN34_INTERNAL_52d3bc64_4_k_cu_d74234b76thrust24THRUST_300001_SM_1000_NS8cuda_cub3parE
	.align		8
        /*0108*/ 	.dword	_ZN34_INTERNAL_52d3bc64_4_k_cu_d74234b76thrust24THRUST_300001_SM_1000_NS8cuda_cub10par_nosyncE
	.align		8
        /*0110*/ 	.dword	_ZN34_INTERNAL_52d3bc64_4_k_cu_d74234b76thrust24THRUST_300001_SM_1000_NS6system6detail10sequential3seqE
	.align		8
        /*0118*/ 	.dword	_ZN34_INTERNAL_52d3bc64_4_k_cu_d74234b76thrust24THRUST_300001_SM_1000_NS6system3cpp3parE
	.align		8
        /*0120*/ 	.dword	_ZN34_INTERNAL_52d3bc64_4_k_cu_d74234b76thrust24THRUST_300001_SM_1000_NS12placeholders2_1E
	.align		8
        /*0128*/ 	.dword	_ZN34_INTERNAL_52d3bc64_4_k_cu_d74234b76thrust24THRUST_300001_SM_1000_NS12placeholders2_2E
	.align		8
        /*0130*/ 	.dword	_ZN34_INTERNAL_52d3bc64_4_k_cu_d74234b76thrust24THRUST_300001_SM_1000_NS12placeholders2_3E
	.align		8
        /*0138*/ 	.dword	_ZN34_INTERNAL_52d3bc64_4_k_cu_d74234b76thrust24THRUST_300001_SM_1000_NS12placeholders2_4E
	.align		8
        /*0140*/ 	.dword	_ZN34_INTERNAL_52d3bc64_4_k_cu_d74234b76thrust24THRUST_300001_SM_1000_NS12placeholders2_5E
	.align		8
        /*0148*/ 	.dword	_ZN34_INTERNAL_52d3bc64_4_k_cu_d74234b76thrust24THRUST_300001_SM_1000_NS12placeholders2_6E
	.align		8
        /*0150*/ 	.dword	_ZN34_INTERNAL_52d3bc64_4_k_cu_d74234b76thrust24THRUST_300001_SM_1000_NS12placeholders2_7E
	.align		8
        /*0158*/ 	.dword	_ZN34_INTERNAL_52d3bc64_4_k_cu_d74234b76thrust24THRUST_300001_SM_1000_NS12placeholders2_8E
	.align		8
        /*0160*/ 	.dword	_ZN34_INTERNAL_52d3bc64_4_k_cu_d74234b76thrust24THRUST_300001_SM_1000_NS12placeholders2_9E
	.align		8
        /*0168*/ 	.dword	_ZN34_INTERNAL_52d3bc64_4_k_cu_d74234b76thrust24THRUST_300001_SM_1000_NS12placeholders3_10E
	.align		8
        /*0170*/ 	.dword	_ZN34_INTERNAL_52d3bc64_4_k_cu_d74234b76thrust24THRUST_300001_SM_1000_NS3seqE
	.align		8
        /*0178*/ 	.dword	_ZN34_INTERNAL_52d3bc64_4_k_cu_d74234b76thrust24THRUST_300001_SM_1000_NS6deviceE


//--------------------- .text._ZN3cub18CUB_300001_SM_10006detail11EmptyKernelIvEEvv --------------------------
	.section	.text._ZN3cub18CUB_300001_SM_10006detail11EmptyKernelIvEEvv,"ax",@progbits
	.align	128
        .global         _ZN3cub18CUB_300001_SM_10006detail11EmptyKernelIvEEvv
        .type           _ZN3cub18CUB_300001_SM_10006detail11EmptyKernelIvEEvv,@function
        .size           _ZN3cub18CUB_300001_SM_10006detail11EmptyKernelIvEEvv,(.L_x_59 - _ZN3cub18CUB_300001_SM_10006detail11EmptyKernelIvEEvv)
        .other          _ZN3cub18CUB_300001_SM_10006detail11EmptyKernelIvEEvv,@"STO_CUDA_ENTRY STV_DEFAULT"
_ZN3cub18CUB_300001_SM_10006detail11EmptyKernelIvEEvv:
.text._ZN3cub18CUB_300001_SM_10006detail11EmptyKernelIvEEvv:
[----:B------:R-:W-:Y:S01]  /*0000*/  LDC R1, c[0x0][0x37c] ;  /* 0x0000df00ff017b82 */ /* 0x000fe20000000800 */
[----:B------:R-:W-:Y:S05]  /*0010*/  EXIT ;  /* 0x000000000000794d */ /* 0x000fea0003800000 */
.L_x_0:
[----:B------:R-:W-:-:S00]  /*0020*/  BRA `(.L_x_0) ;  /* 0xfffffffc00fc7947 */ /* 0x000fc0000383ffff */
[----:B------:R-:W-:-:S00]  /*0030*/  NOP ;  /* 0x0000000000007918 */ /* 0x000fc00000000000 */
        /* <DEDUP_REMOVED lines=12> */
.L_x_59:


//--------------------- .text._Z14max_idx_kernelIfEvPKT_iPi --------------------------
	.section	.text._Z14max_idx_kernelIfEvPKT_iPi,"ax",@progbits
	.align	128
        .global         _Z14max_idx_kernelIfEvPKT_iPi
        .type           _Z14max_idx_kernelIfEvPKT_iPi,@function
        .size           _Z14max_idx_kernelIfEvPKT_iPi,(.L_x_60 - _Z14max_idx_kernelIfEvPKT_iPi)
        .other          _Z14max_idx_kernelIfEvPKT_iPi,@"STO_CUDA_ENTRY STV_DEFAULT"
_Z14max_idx_kernelIfEvPKT_iPi:
.text._Z14max_idx_kernelIfEvPKT_iPi:
[----:B------:R-:W-:Y:S01]  /*0000*/  LDC R1, c[0x0][0x37c] ;  /* 0x0000df00ff017b82 */ /* 0x000fe20000000800 */
[----:B------:R-:W0:Y:S07]  /*0010*/  S2R R3, SR_TID.X ;  /* 0x0000000000037919 */ /* 0x000e2e0000002100 */
[----:B------:R-:W0:Y:S01]  /*0020*/  LDC R4, c[0x0][0x360] ;  /* 0x0000d800ff047b82 */ /* 0x000e220000000800 */
[----:B------:R-:W1:Y:S01]  /*0030*/  LDCU UR10, c[0x0][0x388] ;  /* 0x00007100ff0a77ac */ /* 0x000e620008000800 */
[----:B------:R-:W-:Y:S01]  /*0040*/  BSSY.RECONVERGENT B0, `(.L_x_1) ;  /* 0x0000018000007945 */ /* 0x000fe20003800200 */
[----:B------:R-:W0:Y:S01]  /*0050*/  S2R R0, SR_CTAID.X ;  /* 0x0000000000007919 */ /* 0x000e220000002500 */
[----:B------:R-:W-:Y:S01]  /*0060*/  IMAD.MOV.U32 R10, RZ, RZ, -0x1 ;  /* 0xffffffffff0a7424 */ /* 0x000fe200078e00ff */
[----:B------:R-:W-:Y:S01]  /*0070*/  UMOV UR4, 0x400 ;  /* 0x0000040000047882 */ /* 0x000fe20000000000 */
[----:B------:R-:W2:Y:S01]  /*0080*/  LDCU.64 UR6, c[0x0][0x358] ;  /* 0x00006b00ff0677ac */ /* 0x000ea20008000a00 */
[----:B------:R-:W-:Y:S01]  /*0090*/  IMAD.MOV.U32 R12, RZ, RZ, -0x40800000 ;  /* 0xbf800000ff0c7424 */ /* 0x000fe200078e00ff */
[----:B------:R-:W3:Y:S02]  /*00a0*/  S2UR UR5, SR_CgaCtaId ;  /* 0x00000000000579c3 */ /* 0x000ee40000008800 */
[----:B---3--:R-:W-:Y:S01]  /*00b0*/  ULEA UR9, UR5, UR4, 0x18 ;  /* 0x0000000405097291 */ /* 0x008fe2000f8ec0ff */
[----:B0-----:R-:W-:-:S05]  /*00c0*/  IMAD R2, R4, R0, R3 ;  /* 0x0000000004027224 */ /* 0x001fca00078e0203 */
[----:B-1----:R-:W-:-:S13]  /*00d0*/  ISETP.GE.AND P0, PT, R2, UR10, PT ;  /* 0x0000000a02007c0c */ /* 0x002fda000bf06270 */
[----:B--2---:R-:W-:Y:S05]  /*00e0*/  @P0 BRA `(.L_x_2) ;  /* 0x0000000000340947 */ /* 0x004fea0003800000 */
[----:B------:R-:W0:Y:S01]  /*00f0*/  LDC.64 R8, c[0x0][0x380] ;  /* 0x0000e000ff087b82 */ /* 0x000e220000000a00 */
[----:B------:R-:W1:Y:S01]  /*0100*/  LDCU UR8, c[0x0][0x370] ;  /* 0x00006e00ff0877ac */ /* 0x000e620008000800 */
[----:B------:R-:W-:Y:S02]  /*0110*/  IMAD.MOV.U32 R12, RZ, RZ, -0x40800000 ;  /* 0xbf800000ff0c7424 */ /* 0x000fe400078e00ff */
[----:B------:R-:W-:Y:S02]  /*0120*/  IMAD.MOV.U32 R10, RZ, RZ, -0x1 ;  /* 0xffffffffff0a7424 */ /* 0x000fe400078e00ff */
[----:B-1----:R-:W-:-:S07]  /*0130*/  IMAD R5, R4, UR8, RZ ;  /* 0x0000000804057c24 */ /* 0x002fce000f8e02ff */
.L_x_3:
[----:B0-----:R-:W-:-:S06]  /*0140*/  IMAD.WIDE R6, R2, 0x4, R8 ;  /* 0x0000000402067825 */ /* 0x001fcc00078e0208 */
[----:B------:R-:W2:Y:S02]  /*0150*/  LDG.E R7, desc[UR6][R6.64] ;  /* 0x0000000606077981 */ /* 0x000ea4000c1e1900 */
[----:B--2---:R-:W-:-:S04]  /*0160*/  FSETP.GT.AND P0, PT, R7, R12, PT ;  /* 0x0000000c0700720b */ /* 0x004fc80003f04000 */
[----:B------:R-:W-:Y:S01]  /*0170*/  SEL R10, R2, R10, P0 ;  /* 0x0000000a020a7207 */ /* 0x000fe20000000000 */
[----:B------:R-:W-:Y:S01]  /*0180*/  IMAD.IADD R2, R5, 0x1, R2 ;  /* 0x0000000105027824 */ /* 0x000fe200078e0202 */
[----:B------:R-:W-:-:S04]  /*0190*/  FSEL R12, R7, R12, P0 ;  /* 0x0000000c070c7208 */ /* 0x000fc80000000000 */
[----:B------:R-:W-:-:S13]  /*01a0*/  ISETP.GE.AND P1, PT, R2, UR10, PT ;  /* 0x0000000a02007c0c */ /* 0x000fda000bf26270 */
[----:B------:R-:W-:Y:S05]  /*01b0*/  @!P1 BRA `(.L_x_3) ;  /* 0xfffffffc00e09947 */ /* 0x000fea000383ffff */
.L_x_2:
[----:B------:R-:W-:Y:S05]  /*01c0*/  BSYNC.RECONVERGENT B0 ;  /* 0x0000000000007941 */ /* 0x000fea0003800200 */
.L_x_1:
[----:B------:R-:W-:Y:S01]  /*01d0*/  UIADD3 UR4, UPT, UPT, UR4, 0x1000, URZ ;  /* 0x0000100004047890 */ /* 0x000fe2000fffe0ff */
[C---:B------:R-:W-:Y:S01]  /*01e0*/  ISETP.GT.U32.AND P5, PT, R3.reuse, 0x1ff, PT ;  /* 0x000001ff0300780c */ /* 0x040fe20003fa4070 */
[----:B------:R-:W-:Y:S01]  /*01f0*/  STS [UR9+0x2000], RZ ;  /* 0x002000ffff007988 */ /* 0x000fe20008000809 */
[C---:B------:R-:W-:Y:S01]  /*0200*/  LEA R5, R3.reuse, UR9, 0x2 ;  /* 0x0000000903057c11 */ /* 0x040fe2000f8e10ff */
[----:B------:R-:W-:Y:S01]  /*0210*/  ULEA UR4, UR5, UR4, 0x18 ;  /* 0x0000000405047291 */ /* 0x000fe2000f8ec0ff */
[----:B------:R-:W-:Y:S01]  /*0220*/  BSSY.RECONVERGENT B0, `(.L_x_4) ;  /* 0x0000013000007945 */ /* 0x000fe20003800200 */
[C---:B------:R-:W-:Y:S02]  /*0230*/  ISETP.GT.U32.AND P6, PT, R3.reuse, 0xff, PT ;  /* 0x000000ff0300780c */ /* 0x040fe40003fc4070 */
[----:B------:R0:W-:Y:S01]  /*0240*/  STS [R5], R12 ;  /* 0x0000000c05007388 */ /* 0x0001e20000000800 */
[C---:B------:R-:W-:Y:S02]  /*0250*/  ISETP.GT.U32.AND P0, PT, R3.reuse, 0x7f, PT ;  /* 0x0000007f0300780c */ /* 0x040fe40003f04070 */
[----:B------:R-:W-:-:S02]  /*0260*/  LEA R7, R3, UR4, 0x2 ;  /* 0x0000000403077c11 */ /* 0x000fc4000f8e10ff */
[C---:B------:R-:W-:Y:S02]  /*0270*/  ISETP.GT.U32.AND P1, PT, R3.reuse, 0x3f, PT ;  /* 0x0000003f0300780c */ /* 0x040fe40003f24070 */
[C---:B------:R-:W-:Y:S01]  /*0280*/  ISETP.GT.U32.AND P2, PT, R3.reuse, 0x1f, PT ;  /* 0x0000001f0300780c */ /* 0x040fe20003f44070 */
[----:B------:R0:W-:Y:S01]  /*0290*/  STS [R7], R10 ;  /* 0x0000000a07007388 */ /* 0x0001e20000000800 */
[----:B------:R-:W-:Y:S01]  /*02a0*/  BAR.SYNC.DEFER_BLOCKING 0x0 ;  /* 0x0000000000007b1d */ /* 0x000fe20000010000 */
[C---:B------:R-:W-:Y:S02]  /*02b0*/  ISETP.GT.U32.AND P3, PT, R3.reuse, 0xf, PT ;  /* 0x0000000f0300780c */ /* 0x040fe40003f64070 */
[----:B------:R-:W-:-:S03]  /*02c0*/  ISETP.GT.U32.AND P4, PT, R3, 0x7, PT ;  /* 0x000000070300780c */ /* 0x000fc60003f84070 */
[----:B------:R-:W-:Y:S10]  /*02d0*/  @P5 BRA `(.L_x_5) ;  /* 0x00000000001c5947 */ /* 0x000ff40003800000 */
[----:B------:R-:W-:Y:S04]  /*02e0*/  LDS R2, [R5] ;  /* 0x0000000005027984 */ /* 0x000fe80000000800 */
[----:B------:R-:W1:Y:S02]  /*02f0*/  LDS R9, [R5+0x800] ;  /* 0x0008000005097984 */ /* 0x000e640000000800 */
[----:B-1----:R-:W-:-:S13]  /*0300*/  FSETP.GEU.AND P5, PT, R2, R9, PT ;  /* 0x000000090200720b */ /* 0x002fda0003fae000 */
[----:B------:R-:W1:Y:S04]  /*0310*/  @!P5 LDS R2, [R5+0x800] ;  /* 0x000800000502d984 */ /* 0x000e680000000800 */
[----:B-1----:R-:W-:Y:S04]  /*0320*/  @!P5 STS [R5], R2 ;  /* 0x000000020500d388 */ /* 0x002fe80000000800 */
[----:B------:R-:W1:Y:S04]  /*0330*/  @!P5 LDS R6, [R7+0x800] ;  /* 0x000800000706d984 */ /* 0x000e680000000800 */
[----:B-1----:R1:W-:Y:S02]  /*0340*/  @!P5 STS [R7], R6 ;  /* 0x000000060700d388 */ /* 0x0023e40000000800 */
.L_x_5:
[----:B------:R-:W-:Y:S05]  /*0350*/  BSYNC.RECONVERGENT B0 ;  /* 0x0000000000007941 */ /* 0x000fea0003800200 */
.L_x_4:
[----:B------:R-:W-:Y:S01]  /*0360*/  BAR.SYNC.DEFER_BLOCKING 0x0 ;  /* 0x0000000000007b1d */ /* 0x000fe20000010000 */
[----:B------:R-:W-:-:S05]  /*0370*/  ISETP.GT.U32.AND P5, PT, R3, 0x3, PT ;  /* 0x000000030300780c */ /* 0x000fca0003fa4070 */
[----:B------:R-:W-:Y:S04]  /*0380*/  BSSY.RECONVERGENT B0, `(.L_x_6) ;  /* 0x0000009000007945 */ /* 0x000fe80003800200 */
[----:B------:R-:W-:Y:S05]  /*0390*/  @P6 BRA `(.L_x_7) ;  /* 0x00000000001c6947 */ /* 0x000fea0003800000 */
[----:B------:R-:W-:Y:S04]  /*03a0*/  LDS R2, [R5] ;  /* 0x0000000005027984 */ /* 0x000fe80000000800 */
[----:B------:R-:W2:Y:S02]  /*03b0*/  LDS R9, [R5+0x400] ;  /* 0x0004000005097984 */ /* 0x000ea40000000800 */
[----:B--2---:R-:W-:-:S13]  /*03c0*/  FSETP.GEU.AND P6, PT, R2, R9, PT ;  /* 0x000000090200720b */ /* 0x004fda0003fce000 */
[----:B------:R-:W2:Y:S04]  /*03d0*/  @!P6 LDS R2, [R5+0x400] ;  /* 0x000400000502e984 */ /* 0x000ea80000000800 */
[----:B--2---:R-:W-:Y:S04]  /*03e0*/  @!P6 STS [R5], R2 ;  /* 0x000000020500e388 */ /* 0x004fe80000000800 */
[----:B-1----:R-:W1:Y:S04]  /*03f0*/  @!P6 LDS R6, [R7+0x400] ;  /* 0x000400000706e984 */ /* 0x002e680000000800 */
[----:B-1----:R2:W-:Y:S02]  /*0400*/  @!P6 STS [R7], R6 ;  /* 0x000000060700e388 */ /* 0x0025e40000000800 */
.L_x_7:
[----:B------:R-:W-:Y:S05]  /*0410*/  BSYNC.RECONVERGENT B0 ;  /* 0x0000000000007941 */ /* 0x000fea0003800200 */
.L_x_6:
[----:B------:R-:W-:Y:S01]  /*0420*/  BAR.SYNC.DEFER_BLOCKING 0x0 ;  /* 0x0000000000007b1d */ /* 0x000fe20000010000 */
[----:B------:R-:W-:-:S05]  /*0430*/  ISETP.GT.U32.AND P6, PT, R3, 0x1, PT ;  /* 0x000000010300780c */ /* 0x000fca0003fc4070 */
[----:B------:R-:W-:Y:S04]  /*0440*/  BSSY.RECONVERGENT B0, `(.L_x_8) ;  /* 0x0000009000007945 */ /* 0x000fe80003800200 */
[----:B------:R-:W-:Y:S05]  /*0450*/  @P0 BRA `(.L_x_9) ;  /* 0x00000000001c0947 */ /* 0x000fea0003800000 */
[----:B------:R-:W-:Y:S04]  /*0460*/  LDS R2, [R5] ;  /* 0x0000000005027984 */ /* 0x000fe80000000800 */
[----:B------:R-:W3:Y:S02]  /*0470*/  LDS R9, [R5+0x200] ;  /* 0x0002000005097984 */ /* 0x000ee40000000800 */
[----:B---3--:R-:W-:-:S13]  /*0480*/  FSETP.GEU.AND P0, PT, R2, R9, PT ;  /* 0x000000090200720b */ /* 0x008fda0003f0e000 */
[----:B------:R-:W3:Y:S04]  /*0490*/  @!P0 LDS R2, [R5+0x200] ;  /* 0x0002000005028984 */ /* 0x000ee80000000800 */
[----:B---3--:R-:W-:Y:S04]  /*04a0*/  @!P0 STS [R5], R2 ;  /* 0x0000000205008388 */ /* 0x008fe80000000800 */
[----:B-12---:R-:W1:Y:S04]  /*04b0*/  @!P0 LDS R6, [R7+0x200] ;  /* 0x0002000007068984 */ /* 0x006e680000000800 */
[----:B-1----:R3:W-:Y:S02]  /*04c0*/  @!P0 STS [R7], R6 ;  /* 0x0000000607008388 */ /* 0x0027e40000000800 */
.L_x_9:
[----:B------:R-:W-:Y:S05]  /*04d0*/  BSYNC.RECONVERGENT B0 ;  /* 0x0000000000007941 */ /* 0x000fea0003800200 */
.L_x_8:
[----:B------:R-:W-:Y:S01]  /*04e0*/  BAR.SYNC.DEFER_BLOCKING 0x0 ;  /* 0x0000000000007b1d */ /* 0x000fe20000010000 */
[----:B------:R-:W-:-:S05]  /*04f0*/  ISETP.NE.AND P0, PT, R3, RZ, PT ;  /* 0x000000ff0300720c */ /* 0x000fca0003f05270 */
[----:B------:R-:W-:Y:S04]  /*0500*/  BSSY.RECONVERGENT B0, `(.L_x_10) ;  /* 0x0000009000007945 */ /* 0x000fe80003800200 */
[----:B------:R-:W-:Y:S05]  /*0510*/  @P1 BRA `(.L_x_11) ;  /* 0x00000000001c1947 */ /* 0x000fea0003800000 */
[----:B------:R-:W-:Y:S04]  /*0520*/  LDS R2, [R5] ;  /* 0x0000000005027984 */ /* 0x000fe80000000800 */
[----:B------:R-:W4:Y:S02]  /*0530*/  LDS R9, [R5+0x100] ;  /* 0x0001000005097984 */ /* 0x000f240000000800 */
[----:B----4-:R-:W-:-:S13]  /*0540*/  FSETP.GEU.AND P1, PT, R2, R9, PT ;  /* 0x000000090200720b */ /* 0x010fda0003f2e000 */
[----:B------:R-:W4:Y:S04]  /*0550*/  @!P1 LDS R2, [R5+0x100] ;  /* 0x0001000005029984 */ /* 0x000f280000000800 */
[----:B----4-:R-:W-:Y:S04]  /*0560*/  @!P1 STS [R5], R2 ;  /* 0x0000000205009388 */ /* 0x010fe80000000800 */
[----:B-123--:R-:W1:Y:S04]  /*0570*/  @!P1 LDS R6, [R7+0x100] ;  /* 0x0001000007069984 */ /* 0x00ee680000000800 */
[----:B-1----:R4:W-:Y:S02]  /*0580*/  @!P1 STS [R7], R6 ;  /* 0x0000000607009388 */ /* 0x0029e40000000800 */
.L_x_11:
[----:B------:R-:W-:Y:S05]  /*0590*/  BSYNC.RECONVERGENT B0 ;  /* 0x0000000000007941 */ /* 0x000fea0003800200 */
.L_x_10:
[----:B------:R-:W-:Y:S06]  /*05a0*/  BAR.SYNC.DEFER_BLOCKING 0x0 ;  /* 0x0000000000007b1d */ /* 0x000fec0000010000 */
[----:B------:R-:W-:Y:S04]  /*05b0*/  BSSY.RECONVERGENT B0, `(.L_x_12) ;  /* 0x0000009000007945 */ /* 0x000fe80003800200 */
[----:B------:R-:W-:Y:S05]  /*05c0*/  @P2 BRA `(.L_x_13) ;  /* 0x00000000001c2947 */ /* 0x000fea0003800000 */
[----:B------:R-:W-:Y:S04]  /*05d0*/  LDS R2, [R5] ;  /* 0x0000000005027984 */ /* 0x000fe80000000800 */
[----:B------:R-:W5:Y:S02]  /*05e0*/  LDS R9, [R5+0x80] ;  /* 0x0000800005097984 */ /* 0x000f640000000800 */
[----:B-----5:R-:W-:-:S13]  /*05f0*/  FSETP.GEU.AND P1, PT, R2, R9, PT ;  /* 0x000000090200720b */ /* 0x020fda0003f2e000 */
[----:B------:R-:W5:Y:S04]  /*0600*/  @!P1 LDS R2, [R5+0x80] ;  /* 0x0000800005029984 */ /* 0x000f680000000800 */
[----:B-----5:R-:W-:Y:S04]  /*0610*/  @!P1 STS [R5], R2 ;  /* 0x0000000205009388 */ /* 0x020fe80000000800 */
[----:B-1234-:R-:W1:Y:S04]  /*0620*/  @!P1 LDS R6, [R7+0x80] ;  /* 0x0000800007069984 */ /* 0x01ee680000000800 */
[----:B-1----:R1:W-:Y:S02]  /*0630*/  @!P1 STS [R7], R6 ;  /* 0x0000000607009388 */ /* 0x0023e40000000800 */
.L_x_13:
[----:B------:R-:W-:Y:S05]  /*0640*/  BSYNC.RECONVERGENT B0 ;  /* 0x0000000000007941 */ /* 0x000fea0003800200 */
.L_x_12:
        /* <DEDUP_REMOVED lines=10> */
.L_x_15:
[----:B------:R-:W-:Y:S05]  /*06f0*/  BSYNC.RECONVERGENT B0 ;  /* 0x0000000000007941 */ /* 0x000fea0003800200 */
.L_x_14:
        /* <DEDUP_REMOVED lines=10> */
.L_x_17:
[----:B------:R-:W-:Y:S05]  /*07a0*/  BSYNC.RECONVERGENT B0 ;  /* 0x0000000000007941 */ /* 0x000fea0003800200 */
.L_x_16:
        /* <DEDUP_REMOVED lines=10> */
.L_x_19:
[----:B------:R-:W-:Y:S05]  /*0850*/  BSYNC.RECONVERGENT B0 ;  /* 0x0000000000007941 */ /* 0x000fea0003800200 */
.L_x_18:
        /* <DEDUP_REMOVED lines=10> */
.L_x_21:
[----:B------:R-:W-:Y:S05]  /*0900*/  BSYNC.RECONVERGENT B0 ;  /* 0x0000000000007941 */ /* 0x000fea0003800200 */
.L_x_20:
[----:B------:R-:W-:Y:S06]  /*0910*/  BAR.SYNC.DEFER_BLOCKING 0x0 ;  /* 0x0000000000007b1d */ /* 0x000fec0000010000 */
[----:B------:R-:W-:Y:S04]  /*0920*/  BSSY.RECONVERGENT B0, `(.L_x_22) ;  /* 0x0000009000007945 */ /* 0x000fe80003800200 */
[----:B------:R-:W-:Y:S05]  /*0930*/  @P0 BRA `(.L_x_23) ;  /* 0x00000000001c0947 */ /* 0x000fea0003800000 */
[----:B------:R-:W-:Y:S04]  /*0940*/  LDS R2, [R5] ;  /* 0x0000000005027984 */ /* 0x000fe80000000800 */
[----:B------:R-:W5:Y:S02]  /*0950*/  LDS R9, [UR9+0x4] ;  /* 0x00000409ff097984 */ /* 0x000f640008000800 */
[----:B-----5:R-:W-:-:S13]  /*0960*/  FSETP.GEU.AND P1, PT, R2, R9, PT ;  /* 0x000000090200720b */ /* 0x020fda0003f2e000 */
[----:B------:R-:W5:Y:S04]  /*0970*/  @!P1 LDS R2, [UR9+0x4] ;  /* 0x00000409ff029984 */ /* 0x000f680008000800 */
[----:B-----5:R-:W-:Y:S04]  /*0980*/  @!P1 STS [R5], R2 ;  /* 0x0000000205009388 */ /* 0x020fe80000000800 */
[----:B-1234-:R-:W1:Y:S04]  /*0990*/  @!P1 LDS R6, [UR9+0x1004] ;  /* 0x00100409ff069984 */ /* 0x01ee680008000800 */
[----:B-1----:R1:W-:Y:S02]  /*09a0*/  @!P1 STS [R7], R6 ;  /* 0x0000000607009388 */ /* 0x0023e40000000800 */
.L_x_23:
[----:B------:R-:W-:Y:S05]  /*09b0*/  BSYNC.RECONVERGENT B0 ;  /* 0x0000000000007941 */ /* 0x000fea0003800200 */
.L_x_22:
[----:B------:R-:W-:Y:S06]  /*09c0*/  BAR.SYNC.DEFER_BLOCKING 0x0 ;  /* 0x0000000000007b1d */ /* 0x000fec0000010000 */
[----:B------:R-:W-:Y:S04]  /*09d0*/  BSSY.RECONVERGENT B0, `(.L_x_24) ;  /* 0x0000011000007945 */ /* 0x000fe80003800200 */
[----:B------:R-:W-:Y:S05]  /*09e0*/  @P0 BRA `(.L_x_25) ;  /* 0x00000000003c0947 */ /* 0x000fea0003800000 */
[----:B------:R-:W5:Y:S01]  /*09f0*/  LDS R15, [UR9] ;  /* 0x00000009ff0f7984 */ /* 0x000f620008000800 */
[----:B------:R-:W1:Y:S01]  /*0a00*/  LDC.64 R8, c[0x4][RZ] ;  /* 0x01000000ff087b82 */ /* 0x000e620000000a00 */
[----:B------:R-:W-:-:S07]  /*0a10*/  IMAD.MOV.U32 R19, RZ, RZ, 0x1 ;  /* 0x00000001ff137424 */ /* 0x000fce00078e00ff */
[----:B0-----:R-:W0:Y:S08]  /*0a20*/  LDC.64 R10, c[0x4][0x8] ;  /* 0x01000200ff0a7b82 */ /* 0x001e300000000a00 */
[----:B------:R-:W2:Y:S01]  /*0a30*/  LDC.64 R12, c[0x4][0x10] ;  /* 0x01000400ff0c7b82 */ /* 0x000ea20000000a00 */
[----:B-1----:R-:W-:-:S04]  /*0a40*/  IMAD.WIDE.U32 R8, R0, 0x4, R8 ;  /* 0x0000000400087825 */ /* 0x002fc800078e0008 */
[----:B0-----:R-:W-:Y:S01]  /*0a50*/  IMAD.WIDE.U32 R10, R0, 0x4, R10 ;  /* 0x00000004000a7825 */ /* 0x001fe200078e000a */
[----:B-----5:R-:W-:Y:S04]  /*0a60*/  STG.E.STRONG.SYS desc[UR6][R8.64], R15 ;  /* 0x0000000f08007986 */ /* 0x020fe8000c115906 */
[----:B------:R-:W0:Y:S04]  /*0a70*/  LDS R17, [UR9+0x1000] ;  /* 0x00100009ff117984 */ /* 0x000e280008000800 */
[----:B0-----:R0:W-:Y:S04]  /*0a80*/  STG.E.STRONG.SYS desc[UR6][R10.64], R17 ;  /* 0x000000110a007986 */ /* 0x0011e8000c115906 */
[----:B--2---:R-:W2:Y:S01]  /*0a90*/  ATOMG.E.ADD.STRONG.GPU PT, R12, desc[UR6][R12.64], R19 ;  /* 0x800000130c0c79a8 */ /* 0x004ea200081ef106 */
[----:B------:R-:W1:Y:S02]  /*0aa0*/  LDCU UR4, c[0x0][0x370] ;  /* 0x00006e00ff0477ac */ /* 0x000e640008000800 */
[----:B-1----:R-:W-:-:S06]  /*0ab0*/  UIADD3 UR4, UPT, UPT, UR4, -0x1, URZ ;  /* 0xffffffff04047890 */ /* 0x002fcc000fffe0ff */
[----:B--2---:R-:W-:-:S13]  /*0ac0*/  ISETP.NE.AND P0, PT, R12, UR4, PT ;  /* 0x000000040c007c0c */ /* 0x004fda000bf05270 */
[----:B------:R0:W-:Y:S02]  /*0ad0*/  @!P0 STS [UR9+0x2000], R19 ;  /* 0x00200013ff008988 */ /* 0x0001e40008000809 */
.L_x_25:
[----:B------:R-:W-:Y:S05]  /*0ae0*/  BSYNC.RECONVERGENT B0 ;  /* 0x0000000000007941 */ /* 0x000fea0003800200 */
.L_x_24:
[----:B------:R-:W-:Y:S06]  /*0af0*/  BAR.SYNC.DEFER_BLOCKING 0x0 ;  /* 0x0000000000007b1d */ /* 0x000fec0000010000 */
[----:B------:R-:W5:Y:S02]  /*0b00*/  LDS R0, [UR9+0x2000] ;  /* 0x00200009ff007984 */ /* 0x000f640008000800 */
[----:B-----5:R-:W-:-:S13]  /*0b10*/  ISETP.NE.AND P0, PT, R0, RZ, PT ;  /* 0x000000ff0000720c */ /* 0x020fda0003f05270 */
[----:B------:R-:W-:Y:S05]  /*0b20*/  @!P0 EXIT ;  /* 0x000000000000894d */ /* 0x000fea0003800000 */
[----:B------:R-:W5:Y:S01]  /*0b30*/  LDCU UR4, c[0x0][0x370] ;  /* 0x00006e00ff0477ac */ /* 0x000f620008000800 */
[----:B------:R-:W-:Y:S01]  /*0b40*/  BSSY.RECONVERGENT B2, `(.L_x_26) ;  /* 0x0000147000027945 */ /* 0x000fe20003800200 */
[----:B------:R-:W-:Y:S01]  /*0b50*/  IMAD.MOV.U32 R0, RZ, RZ, -0x1 ;  /* 0xffffffffff007424 */ /* 0x000fe200078e00ff */
[----:B------:R-:W0:Y:S01]  /*0b60*/  LDCU.64 UR8, c[0x4][URZ] ;  /* 0x01000000ff0877ac */ /* 0x000e220008000a00 */
[----:B------:R-:W-:Y:S01]  /*0b70*/  IMAD.MOV.U32 R2, RZ, RZ, -0x40800000 ;  /* 0xbf800000ff027424 */ /* 0x000fe200078e00ff */
[----:B-----5:R-:W-:-:S13]  /*0b80*/  ISETP.GE.U32.AND P0, PT, R3, UR4, PT ;  /* 0x0000000403007c0c */ /* 0x020fda000bf06070 */
[----:B0-----:R-:W-:Y:S05]  /*0b90*/  @P0 BRA `(.L_x_27) ;  /* 0x0000001400040947 */ /* 0x001fea0003800000 */
[----:B------:R-:W0:Y:S01]  /*0ba0*/  I2F.U32.RP R2, R4 ;  /* 0x0000000400027306 */ /* 0x000e220000209000 */
[----:B------:R-:W-:Y:S01]  /*0bb0*/  IMAD.IADD R10, R3, 0x1, R4 ;  /* 0x00000001030a7824 */ /* 0x000fe200078e0204 */
[----:B------:R-:W-:Y:S01]  /*0bc0*/  ISETP.NE.U32.AND P2, PT, R4, RZ, PT ;  /* 0x000000ff0400720c */ /* 0x000fe20003f45070 */
[----:B------:R-:W-:Y:S03]  /*0bd0*/  BSSY.RECONVERGENT B1, `(.L_x_28) ;  /* 0x000012c000017945 */ /* 0x000fe60003800200 */
[C---:B------:R-:W-:Y:S02]  /*0be0*/  ISETP.GE.U32.AND P0, PT, R10.reuse, UR4, PT ;  /* 0x000000040a007c0c */ /* 0x040fe4000bf06070 */
[----:B------:R-:W-:Y:S02]  /*0bf0*/  VIMNMX.U32 R11, PT, PT, R10, UR4, !PT ;  /* 0x000000040a0b7c48 */ /* 0x000fe4000ffe0000 */
[----:B------:R-:W-:-:S04]  /*0c00*/  SEL R0, RZ, 0x1, P0 ;  /* 0x00000001ff007807 */ /* 0x000fc80000000000 */
[----:B------:R-:W-:Y:S01]  /*0c10*/  IADD3 R11, PT, PT, R11, -R10, -R0 ;  /* 0x8000000a0b0b7210 */ /* 0x000fe20007ffe800 */
[----:B0-----:R-:W0:Y:S02]  /*0c20*/  MUFU.RCP R2, R2 ;  /* 0x0000000200027308 */ /* 0x001e240000001000 */
[----:B0-----:R-:W-:-:S06]  /*0c30*/  VIADD R8, R2, 0xffffffe ;  /* 0x0ffffffe02087836 */ /* 0x001fcc0000000000 */
[----:B------:R0:W5:Y:S02]  /*0c40*/  F2I.FTZ.U32.TRUNC.NTZ R9, R8 ;  /* 0x0000000800097305 */ /* 0x000164000021f000 */
[----:B0-----:R-:W-:Y:S01]  /*0c50*/  IMAD.MOV.U32 R8, RZ, RZ, RZ ;  /* 0x000000ffff087224 */ /* 0x001fe200078e00ff */
[----:B-----5:R-:W-:-:S05]  /*0c60*/  IADD3 R13, PT, PT, RZ, -R9, RZ ;  /* 0x80000009ff0d7210 */ /* 0x020fca0007ffe0ff */
[----:B------:R-:W-:-:S04]  /*0c70*/  IMAD R13, R13, R4, RZ ;  /* 0x000000040d0d7224 */ /* 0x000fc800078e02ff */
[----:B------:R-:W-:-:S06]  /*0c80*/  IMAD.HI.U32 R2, R9, R13, R8 ;  /* 0x0000000d09027227 */ /* 0x000fcc00078e0008 */
[----:B------:R-:W-:-:S04]  /*0c90*/  IMAD.HI.U32 R9, R2, R11, RZ ;  /* 0x0000000b02097227 */ /* 0x000fc800078e00ff */
[----:B------:R-:W-:-:S04]  /*0ca0*/  IMAD.MOV R2, RZ, RZ, -R9 ;  /* 0x000000ffff027224 */ /* 0x000fc800078e0a09 */
[----:B------:R-:W-:Y:S02]  /*0cb0*/  IMAD R11, R4, R2, R11 ;  /* 0x00000002040b7224 */ /* 0x000fe400078e020b */
[----:B------:R-:W-:-:S03]  /*0cc0*/  HFMA2 R2, -RZ, RZ, -1.875, 0 ;  /* 0xbf800000ff027431 */ /* 0x000fc600000001ff */
[----:B------:R-:W-:-:S13]  /*0cd0*/  ISETP.GE.U32.AND P0, PT, R11, R4, PT ;  /* 0x000000040b00720c */ /* 0x000fda0003f06070 */
[----:B------:R-:W-:Y:S02]  /*0ce0*/  @P0 IMAD.IADD R11, R11, 0x1, -R4 ;  /* 0x000000010b0b0824 */ /* 0x000fe400078e0a04 */
[----:B------:R-:W-:-:S03]  /*0cf0*/  @P0 VIADD R9, R9, 0x1 ;  /* 0x0000000109090836 */ /* 0x000fc60000000000 */
[----:B------:R-:W-:Y:S01]  /*0d00*/  ISETP.GE.U32.AND P1, PT, R11, R4, PT ;  /* 0x000000040b00720c */ /* 0x000fe20003f26070 */
[----:B------:R-:W-:-:S12]  /*0d10*/  IMAD.MOV.U32 R11, RZ, RZ, R3 ;  /* 0x000000ffff0b7224 */ /* 0x000fd800078e0003 */
[----:B------:R-:W-:Y:S01]  /*0d20*/  @P1 VIADD R9, R9, 0x1 ;  /* 0x0000000109091836 */ /* 0x000fe20000000000 */
[----:B------:R-:W-:-:S05]  /*0d30*/  @!P2 LOP3.LUT R9, RZ, R4, RZ, 0x33, !PT ;  /* 0x00000004ff09a212 */ /* 0x000fca00078e33ff */
[----:B------:R-:W-:-:S04]  /*0d40*/  IMAD.IADD R0, R0, 0x1, R9 ;  /* 0x0000000100007824 */ /* 0x000fc800078e0209 */
[C---:B------:R-:W-:Y:S01]  /*0d50*/  VIADD R8, R0.reuse, 0x1 ;  /* 0x0000000100087836 */ /* 0x040fe20000000000 */
[----:B------:R-:W-:Y:S01]  /*0d60*/  ISETP.GE.U32.AND P0, PT, R0, 0x3, PT ;  /* 0x000000030000780c */ /* 0x000fe20003f06070 */
[----:B------:R-:W-:-:S03]  /*0d70*/  IMAD.MOV.U32 R0, RZ, RZ, -0x1 ;  /* 0xffffffffff007424 */ /* 0x000fc600078e00ff */
[----:B-1234-:R-:W-:-:S09]  /*0d80*/  LOP3.LUT R6, R8, 0x3, RZ, 0xc0, !PT ;  /* 0x0000000308067812 */ /* 0x01efd200078ec0ff */
[----:B------:R-:W-:Y:S05]  /*0d90*/  @!P0 BRA `(.L_x_29) ;  /* 0x00000010003c8947 */ /* 0x000fea0003800000 */
[----:B------:R-:W-:Y:S01]  /*0da0*/  LOP3.LUT R8, R8, 0xfffffffc, RZ, 0xc0, !PT ;  /* 0xfffffffc08087812 */ /* 0x000fe200078ec0ff */
[----:B------:R-:W-:Y:S01]  /*0db0*/  BSSY.RELIABLE B0, `(.L_x_30) ;  /* 0x00000e8000007945 */ /* 0x000fe20003800100 */
[----:B------:R-:W-:Y:S02]  /*0dc0*/  IMAD.MOV.U32 R9, RZ, RZ, R10 ;  /* 0x000000ffff097224 */ /* 0x000fe400078e000a */
[C-C-:B------:R-:W-:Y:S02]  /*0dd0*/  IMAD R13, R4.reuse, 0x2, R3.reuse ;  /* 0x00000002040d7824 */ /* 0x140fe400078e0203 */
[----:B------:R-:W-:Y:S02]  /*0de0*/  IMAD.MOV R8, RZ, RZ, -R8 ;  /* 0x000000ffff087224 */ /* 0x000fe400078e0a08 */
[----:B------:R-:W-:Y:S02]  /*0df0*/  IMAD R27, R4, 0x3, R3 ;  /* 0x00000003041b7824 */ /* 0x000fe400078e0203 */
[----:B------:R-:W-:Y:S01]  /*0e00*/  IMAD.MOV.U32 R2, RZ, RZ, -0x40800000 ;  /* 0xbf800000ff027424 */ /* 0x000fe200078e00ff */
[----:B------:R-:W-:Y:S01]  /*0e10*/  ISETP.GE.AND P0, PT, R8, RZ, PT ;  /* 0x000000ff0800720c */ /* 0x000fe20003f06270 */
[----:B------:R-:W-:-:S02]  /*0e20*/  IMAD.MOV.U32 R0, RZ, RZ, -0x1 ;  /* 0xffffffffff007424 */ /* 0x000fc400078e00ff */
[----:B------:R-:W-:-:S10]  /*0e30*/  IMAD.MOV.U32 R11, RZ, RZ, R3 ;  /* 0x000000ffff0b7224 */ /* 0x000fd400078e0003 */
[----:B------:R-:W-:Y:S05]  /*0e40*/  @P0 BRA `(.L_x_31) ;  /* 0x0000000c00780947 */ /* 0x000fea0003800000 */
[----:B------:R-:W-:Y:S01]  /*0e50*/  IADD3 R10, PT, PT, -R8, RZ, RZ ;  /* 0x000000ff080a7210 */ /* 0x000fe20007ffe1ff */
[----:B------:R-:W-:Y:S01]  /*0e60*/  BSSY.RECONVERGENT B3, `(.L_x_32) ;  /* 0x000008d000037945 */ /* 0x000fe20003800200 */
[----:B------:R-:W-:Y:S02]  /*0e70*/  PLOP3.LUT P0, PT, PT, PT, PT, 0x80, 0x8 ;  /* 0x000000000008781c */ /* 0x000fe40003f0f070 */
[----:B------:R-:W-:-:S13]  /*0e80*/  ISETP.GT.AND P1, PT, R10, 0xc, PT ;  /* 0x0000000c0a00780c */ /* 0x000fda0003f24270 */
[----:B------:R-:W-:Y:S05]  /*0e90*/  @!P1 BRA `(.L_x_33) ;  /* 0x0000000800249947 */ /* 0x000fea0003800000 */
[----:B------:R-:W-:-:S13]  /*0ea0*/  PLOP3.LUT P0, PT, PT, PT, PT, 0x8, 0x80 ;  /* 0x000000000080781c */ /* 0x000fda0003f0e170 */
.L_x_34:
[----:B------:R-:W0:Y:S02]  /*0eb0*/  LDC.64 R14, c[0x4][RZ] ;  /* 0x01000000ff0e7b82 */ /* 0x000e240000000a00 */
[----:B0-----:R-:W-:-:S05]  /*0ec0*/  IMAD.WIDE.U32 R16, R11, 0x4, R14 ;  /* 0x000000040b107825 */ /* 0x001fca00078e000e */
[----:B------:R-:W2:Y:S01]  /*0ed0*/  LDG.E.STRONG.SYS R19, desc[UR6][R16.64] ;  /* 0x0000000610137981 */ /* 0x000ea2000c1f5900 */
[----:B------:R-:W-:Y:S01]  /*0ee0*/  IMAD.WIDE.U32 R22, R9, 0x4, R14 ;  /* 0x0000000409167825 */ /* 0x000fe200078e000e */
[----:B--2--5:R-:W-:-:S13]  /*0ef0*/  FSETP.GT.AND P1, PT, R19, R2, PT ;  /* 0x000000021300720b */ /* 0x024fda0003f24000 */
[----:B------:R-:W0:Y:S01]  /*0f00*/  @P1 LDC.64 R20, c[0x4][0x8] ;  /* 0x01000200ff141b82 */ /* 0x000e220000000a00 */
[----:B------:R-:W2:Y:S01]  /*0f10*/  @P1 LDG.E.STRONG.SYS R2, desc[UR6][R16.64] ;  /* 0x0000000610021981 */ /* 0x000ea2000c1f5900 */
[----:B0-----:R-:W-:-:S05]  /*0f20*/  @P1 IMAD.WIDE.U32 R20, R11, 0x4, R20 ;  /* 0x000000040b141825 */ /* 0x001fca00078e0014 */
[----:B------:R0:W3:Y:S04]  /*0f30*/  @P1 LDG.E.STRONG.SYS R0, desc[UR6][R20.64] ;  /* 0x0000000614001981 */ /* 0x0000e8000c1f5900 */
[----:B------:R-:W2:Y:S02]  /*0f40*/  LDG.E.STRONG.SYS R19, desc[UR6][R22.64] ;  /* 0x0000000616137981 */ /* 0x000ea4000c1f5900 */
[----:B--2---:R-:W-:-:S13]  /*0f50*/  FSETP.GT.AND P1, PT, R19, R2, PT ;  /* 0x000000021300720b */ /* 0x004fda0003f24000 */
[----:B------:R-:W1:Y:S01]  /*0f60*/  @P1 LDC.64 R24, c[0x4][0x8] ;  /* 0x01000200ff181b82 */ /* 0x000e620000000a00 */
[----:B------:R-:W-:Y:S01]  /*0f70*/  IMAD.WIDE.U32 R18, R13, 0x4, R14 ;  /* 0x000000040d127825 */ /* 0x000fe200078e000e */
[----:B------:R-:W2:Y:S03]  /*0f80*/  @P1 LDG.E.STRONG.SYS R2, desc[UR6][R22.64] ;  /* 0x0000000616021981 */ /* 0x000ea6000c1f5900 */
[----:B-1----:R-:W-:-:S05]  /*0f90*/  @P1 IMAD.WIDE.U32 R24, R9, 0x4, R24 ;  /* 0x0000000409181825 */ /* 0x002fca00078e0018 */
[----:B---3--:R1:W3:Y:S04]  /*0fa0*/  @P1 LDG.E.STRONG.SYS R0, desc[UR6][R24.64] ;  /* 0x0000000618001981 */ /* 0x0082e8000c1f5900 */
[----:B------:R-:W2:Y:S02]  /*0fb0*/  LDG.E.STRONG.SYS R29, desc[UR6][R18.64] ;  /* 0x00000006121d7981 */ /* 0x000ea4000c1f5900 */
[----:B--2---:R-:W-:-:S13]  /*0fc0*/  FSETP.GT.AND P1, PT, R29, R2, PT ;  /* 0x000000021d00720b */ /* 0x004fda0003f24000 */
[----:B------:R-:W0:Y:S01]  /*0fd0*/  @P1 LDC.64 R16, c[0x4][0x8] ;  /* 0x01000200ff101b82 */ /* 0x000e220000000a00 */
[----:B------:R-:W2:Y:S01]  /*0fe0*/  @P1 LDG.E.STRONG.SYS R2, desc[UR6][R18.64] ;  /* 0x0000000612021981 */ /* 0x000ea2000c1f5900 */
[----:B0-----:R-:W-:-:S04]  /*0ff0*/  @P1 IMAD.WIDE.U32 R20, R13, 0x4, R16 ;  /* 0x000000040d141825 */ /* 0x001fc800078e0010 */
[----:B------:R-:W-:Y:S01]  /*1000*/  IMAD.WIDE.U32 R16, R27, 0x4, R14 ;  /* 0x000000041b107825 */ /* 0x000fe200078e000e */
[----:B---3--:R0:W3:Y:S04]  /*1010*/  @P1 LDG.E.STRONG.SYS R0, desc[UR6][R20.64] ;  /* 0x0000000614001981 */ /* 0x0080e8000c1f5900 */
[----:B------:R-:W2:Y:S01]  /*1020*/  LDG.E.STRONG.SYS R29, desc[UR6][R16.64] ;  /* 0x00000006101d7981 */ /* 0x000ea2000c1f5900 */
[----:B-1----:R-:W-:-:S04]  /*1030*/  IADD3 R25, PT, PT, R4, R11, R4 ;  /* 0x0000000b04197210 */ /* 0x002fc80007ffe004 */
[----:B------:R-:W-:-:S05]  /*1040*/  IADD3 R25, PT, PT, R4, R25, R4 ;  /* 0x0000001904197210 */ /* 0x000fca0007ffe004 */
[----:B------:R-:W-:Y:S01]  /*1050*/  IMAD.WIDE.U32 R10, R25, 0x4, R14 ;  /* 0x00000004190a7825 */ /* 0x000fe200078e000e */
[----:B--2---:R-:W-:-:S13]  /*1060*/  FSETP.GT.AND P1, PT, R29, R2, PT ;  /* 0x000000021d00720b */ /* 0x004fda0003f24000 */
[----:B------:R-:W1:Y:S01]  /*1070*/  @P1 LDC.64 R22, c[0x4][0x8] ;  /* 0x01000200ff161b82 */ /* 0x000e620000000a00 */
[----:B------:R-:W2:Y:S01]  /*1080*/  @P1 LDG.E.STRONG.SYS R2, desc[UR6][R16.64] ;  /* 0x0000000610021981 */ /* 0x000ea2000c1f5900 */
[----:B-1----:R-:W-:-:S05]  /*1090*/  @P1 IMAD.WIDE.U32 R22, R27, 0x4, R22 ;  /* 0x000000041b161825 */ /* 0x002fca00078e0016 */
[----:B---3--:R1:W3:Y:S04]  /*10a0*/  @P1 LDG.E.STRONG.SYS R0, desc[UR6][R22.64] ;  /* 0x0000000616001981 */ /* 0x0082e8000c1f5900 */
[----:B------:R-:W2:Y:S01]  /*10b0*/  LDG.E.STRONG.SYS R19, desc[UR6][R10.64] ;  /* 0x000000060a137981 */ /* 0x000ea2000c1f5900 */
[----:B------:R-:W-:-:S04]  /*10c0*/  IMAD R9, R4, 0x4, R9 ;  /* 0x0000000404097824 */ /* 0x000fc800078e0209 */
[----:B0-----:R-:W-:Y:S01]  /*10d0*/  IMAD.WIDE.U32 R20, R9, 0x4, R14 ;  /* 0x0000000409147825 */ /* 0x001fe200078e000e */
[----:B--2---:R-:W-:-:S13]  /*10e0*/  FSETP.GT.AND P1, PT, R19, R2, PT ;  /* 0x000000021300720b */ /* 0x004fda0003f24000 */
[----:B------:R-:W0:Y:S01]  /*10f0*/  @P1 LDC.64 R18, c[0x4][0x8] ;  /* 0x01000200ff121b82 */ /* 0x000e220000000a00 */
[----:B------:R-:W2:Y:S01]  /*1100*/  @P1 LDG.E.STRONG.SYS R2, desc[UR6][R10.64] ;  /* 0x000000060a021981 */ /* 0x000ea2000c1f5900 */
[----:B0-----:R-:W-:-:S05]  /*1110*/  @P1 IMAD.WIDE.U32 R18, R25, 0x4, R18 ;  /* 0x0000000419121825 */ /* 0x001fca00078e0012 */
[----:B---3--:R0:W3:Y:S04]  /*1120*/  @P1 LDG.E.STRONG.SYS R0, desc[UR6][R18.64] ;  /* 0x0000000612001981 */ /* 0x0080e8000c1f5900 */
[----:B------:R-:W2:Y:S01]  /*1130*/  LDG.E.STRONG.SYS R29, desc[UR6][R20.64] ;  /* 0x00000006141d7981 */ /* 0x000ea2000c1f5900 */
[----:B-1----:R-:W-:-:S04]  /*1140*/  IMAD R23, R4, 0x4, R13 ;  /* 0x0000000404177824 */ /* 0x002fc800078e020d */
        /* <DEDUP_REMOVED lines=15> */
[----:B------:R-:W-:-:S04]  /*1240*/  IADD3 R25, PT, PT, R4, R25, R4 ;  /* 0x0000001904197210 */ /* 0x000fc80007ffe004 */
[----:B------:R-:W-:-:S05]  /*1250*/  IADD3 R25, PT, PT, R4, R25, R4 ;  /* 0x0000001904197210 */ /* 0x000fca0007ffe004 */
[----:B------:R-:W-:Y:S01]  /*1260*/  IMAD.WIDE.U32 R20, R25, 0x4, R14 ;  /* 0x0000000419147825 */ /* 0x000fe200078e000e */
[----:B--2---:R-:W-:-:S13]  /*1270*/  FSETP.GT.AND P1, PT, R29, R2, PT ;  /* 0x000000021d00720b */ /* 0x004fda0003f24000 */
[----:B-1----:R-:W1:Y:S01]  /*1280*/  @P1 LDC.64 R16, c[0x4][0x8] ;  /* 0x01000200ff101b82 */ /* 0x002e620000000a00 */
[----:B------:R-:W2:Y:S01]  /*1290*/  @P1 LDG.E.STRONG.SYS R2, desc[UR6][R18.64] ;  /* 0x0000000612021981 */ /* 0x000ea2000c1f5900 */
[----:B-1----:R-:W-:-:S05]  /*12a0*/  @P1 IMAD.WIDE.U32 R16, R27, 0x4, R16 ;  /* 0x000000041b101825 */ /* 0x002fca00078e0010 */
[----:B---3--:R1:W3:Y:S04]  /*12b0*/  @P1 LDG.E.STRONG.SYS R0, desc[UR6][R16.64] ;  /* 0x0000000610001981 */ /* 0x0082e8000c1f5900 */
[----:B------:R-:W2:Y:S01]  /*12c0*/  LDG.E.STRONG.SYS R13, desc[UR6][R20.64] ;  /* 0x00000006140d7981 */ /* 0x000ea2000c1f5900 */
[----:B------:R-:W-:Y:S01]  /*12d0*/  IMAD R9, R4, 0x4, R9 ;  /* 0x0000000404097824 */ /* 0x000fe200078e0209 */
[----:B--2---:R-:W-:-:S13]  /*12e0*/  FSETP.GT.AND P1, PT, R13, R2, PT ;  /* 0x000000020d00720b */ /* 0x004fda0003f24000 */
[----:B0-----:R-:W0:Y:S01]  /*12f0*/  @P1 LDC.64 R10, c[0x4][0x8] ;  /* 0x01000200ff0a1b82 */ /* 0x001e220000000a00 */
[----:B------:R-:W-:Y:S01]  /*1300*/  IMAD.WIDE.U32 R12, R9, 0x4, R14 ;  /* 0x00000004090c7825 */ /* 0x000fe200078e000e */
[----:B------:R-:W2:Y:S03]  /*1310*/  @P1 LDG.E.STRONG.SYS R2, desc[UR6][R20.64] ;  /* 0x0000000614021981 */ /* 0x000ea6000c1f5900 */
[----:B0-----:R-:W-:-:S05]  /*1320*/  @P1 IMAD.WIDE.U32 R10, R25, 0x4, R10 ;  /* 0x00000004190a1825 */ /* 0x001fca00078e000a */
[----:B---3--:R0:W3:Y:S04]  /*1330*/  @P1 LDG.E.STRONG.SYS R0, desc[UR6][R10.64] ;  /* 0x000000060a001981 */ /* 0x0080e8000c1f5900 */
[----:B------:R-:W2:Y:S01]  /*1340*/  LDG.E.STRONG.SYS R29, desc[UR6][R12.64] ;  /* 0x000000060c1d7981 */ /* 0x000ea2000c1f5900 */
[----:B------:R-:W-:-:S04]  /*1350*/  IMAD R23, R4, 0x4, R23 ;  /* 0x0000000404177824 */ /* 0x000fc800078e0217 */
[----:B------:R-:W-:Y:S01]  /*1360*/  IMAD.WIDE.U32 R18, R23, 0x4, R14 ;  /* 0x0000000417127825 */ /* 0x000fe200078e000e */
[----:B--2---:R-:W-:-:S13]  /*1370*/  FSETP.GT.AND P1, PT, R29, R2, PT ;  /* 0x000000021d00720b */ /* 0x004fda0003f24000 */
[----:B-1----:R-:W1:Y:S01]  /*1380*/  @P1 LDC.64 R16, c[0x4][0x8] ;  /* 0x01000200ff101b82 */ /* 0x002e620000000a00 */
[----:B------:R-:W2:Y:S01]  /*1390*/  @P1 LDG.E.STRONG.SYS R2, desc[UR6][R12.64] ;  /* 0x000000060c021981 */ /* 0x000ea2000c1f5900 */
[----:B-1----:R-:W-:-:S05]  /*13a0*/  @P1 IMAD.WIDE.U32 R16, R9, 0x4, R16 ;  /* 0x0000000409101825 */ /* 0x002fca00078e0010 */
[----:B---3--:R1:W3:Y:S04]  /*13b0*/  @P1 LDG.E.STRONG.SYS R0, desc[UR6][R16.64] ;  /* 0x0000000610001981 */ /* 0x0082e8000c1f5900 */
[----:B------:R-:W2:Y:S01]  /*13c0*/  LDG.E.STRONG.SYS R29, desc[UR6][R18.64] ;  /* 0x00000006121d7981 */ /* 0x000ea2000c1f5900 */
[----:B------:R-:W-:-:S04]  /*13d0*/  IMAD R27, R4, 0x4, R27 ;  /* 0x00000004041b7824 */ /* 0x000fc800078e021b */
[----:B------:R-:W-:Y:S01]  /*13e0*/  IMAD.WIDE.U32 R20, R27, 0x4, R14 ;  /* 0x000000041b147825 */ /* 0x000fe200078e000e */
[----:B--2---:R-:W-:-:S13]  /*13f0*/  FSETP.GT.AND P1, PT, R29, R2, PT ;  /* 0x000000021d00720b */ /* 0x004fda0003f24000 */
[----:B0-----:R-:W0:Y:S01]  /*1400*/  @P1 LDC.64 R10, c[0x4][0x8] ;  /* 0x01000200ff0a1b82 */ /* 0x001e220000000a00 */
[----:B------:R-:W2:Y:S01]  /*1410*/  @P1 LDG.E.STRONG.SYS R2, desc[UR6][R18.64] ;  /* 0x0000000612021981 */ /* 0x000ea2000c1f5900 */
[----:B0-----:R-:W-:-:S05]  /*1420*/  @P1 IMAD.WIDE.U32 R10, R23, 0x4, R10 ;  /* 0x00000004170a1825 */ /* 0x001fca00078e000a */
[----:B---3--:R0:W3:Y:S04]  /*1430*/  @P1 LDG.E.STRONG.SYS R0, desc[UR6][R10.64] ;  /* 0x000000060a001981 */ /* 0x0080e8000c1f5900 */
[----:B------:R-:W2:Y:S01]  /*1440*/  LDG.E.STRONG.SYS R29, desc[UR6][R20.64] ;  /* 0x00000006141d7981 */ /* 0x000ea2000c1f5900 */
[----:B------:R-:W-:-:S04]  /*1450*/  IADD3 R25, PT, PT, R4, R25, R4 ;  /* 0x0000001904197210 */ /* 0x000fc80007ffe004 */
[----:B------:R-:W-:-:S05]  /*1460*/  IADD3 R25, PT, PT, R4, R25, R4 ;  /* 0x0000001904197210 */ /* 0x000fca0007ffe004 */
[----:B-1----:R-:W-:Y:S01]  /*1470*/  IMAD.WIDE.U32 R16, R25, 0x4, R14 ;  /* 0x0000000419107825 */ /* 0x002fe200078e000e */
[----:B--2---:R-:W-:-:S13]  /*1480*/  FSETP.GT.AND P1, PT, R29, R2, PT ;  /* 0x000000021d00720b */ /* 0x004fda0003f24000 */
[----:B------:R-:W1:Y:S01]  /*1490*/  @P1 LDC.64 R12, c[0x4][0x8] ;  /* 0x01000200ff0c1b82 */ /* 0x000e620000000a00 */
        /* <DEDUP_REMOVED lines=20> */
[----:B------:R-:W-:-:S05]  /*15e0*/  LEA R27, R4, R27, 0x2 ;  /* 0x0000001b041b7211 */ /* 0x000fca00078e10ff */
[----:B------:R-:W-:Y:S01]  /*15f0*/  IMAD.WIDE.U32 R14, R27, 0x4, R14 ;  /* 0x000000041b0e7825 */ /* 0x000fe200078e000e */
[----:B--2---:R-:W-:-:S13]  /*1600*/  FSETP.GT.AND P1, PT, R29, R2, PT ;  /* 0x000000021d00720b */ /* 0x004fda0003f24000 */
[----:B0-----:R-:W0:Y:S01]  /*1610*/  @P1 LDC.64 R10, c[0x4][0x8] ;  /* 0x01000200ff0a1b82 */ /* 0x001e220000000a00 */
[----:B------:R-:W2:Y:S01]  /*1620*/  @P1 LDG.E.STRONG.SYS R2, desc[UR6][R20.64] ;  /* 0x0000000614021981 */ /* 0x000ea2000c1f5900 */
[----:B0-----:R-:W-:-:S05]  /*1630*/  @P1 IMAD.WIDE.U32 R16, R23, 0x4, R10 ;  /* 0x0000000417101825 */ /* 0x001fca00078e000a */
[----:B---3--:R0:W3:Y:S04]  /*1640*/  @P1 LDG.E.STRONG.SYS R0, desc[UR6][R16.64] ;  /* 0x0000000610001981 */ /* 0x0080e8000c1f5900 */
[----:B------:R-:W2:Y:S01]  /*1650*/  LDG.E.STRONG.SYS R11, desc[UR6][R14.64] ;  /* 0x000000060e0b7981 */ /* 0x000ea2000c1f5900 */
[----:B------:R-:W-:Y:S02]  /*1660*/  VIADD R8, R8, 0x10 ;  /* 0x0000001008087836 */ /* 0x000fe40000000000 */
[C---:B------:R-:W-:Y:S02]  /*1670*/  IMAD R9, R4.reuse, 0x4, R9 ;  /* 0x0000000404097824 */ /* 0x040fe400078e0209 */
[----:B-1----:R-:W-:Y:S01]  /*1680*/  IMAD R13, R4, 0x4, R23 ;  /* 0x00000004040d7824 */ /* 0x002fe200078e0217 */
[----:B--2---:R-:W-:-:S13]  /*1690*/  FSETP.GT.AND P1, PT, R11, R2, PT ;  /* 0x000000020b00720b */ /* 0x004fda0003f24000 */
[----:B------:R-:W1:Y:S01]  /*16a0*/  @P1 LDC.64 R18, c[0x4][0x8] ;  /* 0x01000200ff121b82 */ /* 0x000e620000000a00 */
[----:B------:R0:W5:Y:S01]  /*16b0*/  @P1 LDG.E.STRONG.SYS R2, desc[UR6][R14.64] ;  /* 0x000000060e021981 */ /* 0x000162000c1f5900 */
[----:B------:R-:W-:Y:S01]  /*16c0*/  IADD3 R11, PT, PT, R4, R25, R4 ;  /* 0x00000019040b7210 */ /* 0x000fe20007ffe004 */
[----:B-1----:R-:W-:-:S05]  /*16d0*/  @P1 IMAD.WIDE.U32 R18, R27, 0x4, R18 ;  /* 0x000000041b121825 */ /* 0x002fca00078e0012 */
[----:B---3--:R0:W5:Y:S01]  /*16e0*/  @P1 LDG.E.STRONG.SYS R0, desc[UR6][R18.64] ;  /* 0x0000000612001981 */ /* 0x008162000c1f5900 */
[----:B------:R-:W-:Y:S01]  /*16f0*/  ISETP.GE.AND P1, PT, R8, -0xc, PT ;  /* 0xfffffff40800780c */ /* 0x000fe20003f26270 */
[C---:B------:R-:W-:Y:S01]  /*1700*/  IMAD R27, R4.reuse, 0x4, R27 ;  /* 0x00000004041b7824 */ /* 0x040fe200078e021b */
[----:B------:R-:W-:-:S11]  /*1710*/  IADD3 R11, PT, PT, R4, R11, R4 ;  /* 0x0000000b040b7210 */ /* 0x000fd60007ffe004 */
[----:B0-----:R-:W-:Y:S05]  /*1720*/  @!P1 BRA `(.L_x_34) ;  /* 0xfffffff400e09947 */ /* 0x001fea000383ffff */
.L_x_33:
[----:B------:R-:W-:Y:S05]  /*1730*/  BSYNC.RECONVERGENT B3 ;  /* 0x0000000000037941 */ /* 0x000fea0003800200 */
.L_x_32:
[----:B------:R-:W-:Y:S01]  /*1740*/  IMAD.MOV R10, RZ, RZ, -R8 ;  /* 0x000000ffff0a7224 */ /* 0x000fe200078e0a08 */
[----:B------:R-:W-:Y:S04]  /*1750*/  BSSY.RECONVERGENT B3, `(.L_x_35) ;  /* 0x000004a000037945 */ /* 0x000fe80003800200 */
[----:B------:R-:W-:-:S13]  /*1760*/  ISETP.GT.AND P1, PT, R10, 0x4, PT ;  /* 0x000000040a00780c */ /* 0x000fda0003f24270 */
[----:B------:R-:W-:Y:S05]  /*1770*/  @!P1 BRA `(.L_x_36) ;  /* 0x00000004001c9947 */ /* 0x000fea0003800000 */
[----:B------:R-:W0:Y:S02]  /*1780*/  LDC.64 R14, c[0x4][RZ] ;  /* 0x01000000ff0e7b82 */ /* 0x000e240000000a00 */
[----:B0-----:R-:W-:-:S05]  /*1790*/  IMAD.WIDE.U32 R18, R11, 0x4, R14 ;  /* 0x000000040b127825 */ /* 0x001fca00078e000e */
[----:B------:R-:W2:Y:S02]  /*17a0*/  LDG.E.STRONG.SYS R17, desc[UR6][R18.64] ;  /* 0x0000000612117981 */ /* 0x000ea4000c1f5900 */
[----:B--2--5:R-:W-:Y:S01]  /*17b0*/  FSETP.GT.AND P0, PT, R17, R2, PT ;  /* 0x000000021100720b */ /* 0x024fe20003f04000 */
[----:B------:R-:W-:-:S12]  /*17c0*/  IMAD.WIDE.U32 R16, R9, 0x4, R14 ;  /* 0x0000000409107825 */ /* 0x000fd800078e000e */
        /* <DEDUP_REMOVED lines=11> */
[----:B------:R-:W2:Y:S01]  /*1880*/  LDG.E.STRONG.SYS R29, desc[UR6][R22.64] ;  /* 0x00000006161d7981 */ /* 0x000ea2000c1f5900 */
[----:B0-----:R-:W-:Y:S01]  /*1890*/  IMAD.WIDE.U32 R20, R27, 0x4, R14 ;  /* 0x000000041b147825 */ /* 0x001fe200078e000e */
[----:B--2---:R-:W-:-:S13]  /*18a0*/  FSETP.GT.AND P0, PT, R29, R2, PT ;  /* 0x000000021d00720b */ /* 0x004fda0003f04000 */
[----:B------:R-:W0:Y:S01]  /*18b0*/  @P0 LDC.64 R18, c[0x4][0x8] ;  /* 0x01000200ff120b82 */ /* 0x000e220000000a00 */
[----:B------:R-:W2:Y:S01]  /*18c0*/  @P0 LDG.E.STRONG.SYS R2, desc[UR6][R22.64] ;  /* 0x0000000616020981 */ /* 0x000ea2000c1f5900 */
[----:B0-----:R-:W-:-:S05]  /*18d0*/  @P0 IMAD.WIDE.U32 R18, R13, 0x4, R18 ;  /* 0x000000040d120825 */ /* 0x001fca00078e0012 */
[----:B---3--:R0:W3:Y:S04]  /*18e0*/  @P0 LDG.E.STRONG.SYS R0, desc[UR6][R18.64] ;  /* 0x0000000612000981 */ /* 0x0080e8000c1f5900 */
[----:B------:R-:W2:Y:S01]  /*18f0*/  LDG.E.STRONG.SYS R29, desc[UR6][R20.64] ;  /* 0x00000006141d7981 */ /* 0x000ea2000c1f5900 */
[----:B-1----:R-:W-:-:S05]  /*1900*/  IMAD.IADD R25, R11, 0x1, R4 ;  /* 0x000000010b197824 */ /* 0x002fca00078e0204 */
[----:B------:R-:W-:-:S05]  /*1910*/  IADD3 R25, PT, PT, R4, R25, R4 ;  /* 0x0000001904197210 */ /* 0x000fca0007ffe004 */
[----:B------:R-:W-:-:S04]  /*1920*/  IMAD.IADD R25, R4, 0x1, R25 ;  /* 0x0000000104197824 */ /* 0x000fc800078e0219 */
[----:B------:R-:W-:Y:S01]  /*1930*/  IMAD.WIDE.U32 R10, R25, 0x4, R14 ;  /* 0x00000004190a7825 */ /* 0x000fe200078e000e */
[----:B--2---:R-:W-:-:S13]  /*1940*/  FSETP.GT.AND P0, PT, R29, R2, PT ;  /* 0x000000021d00720b */ /* 0x004fda0003f04000 */
[----:B------:R-:W1:Y:S01]  /*1950*/  @P0 LDC.64 R16, c[0x4][0x8] ;  /* 0x01000200ff100b82 */ /* 0x000e620000000a00 */
        /* <DEDUP_REMOVED lines=10> */
[----:B---3--:R-:W3:Y:S04]  /*1a00*/  @P0 LDG.E.STRONG.SYS R0, desc[UR6][R18.64] ;  /* 0x0000000612000981 */ /* 0x008ee8000c1f5900 */
[----:B------:R-:W2:Y:S01]  /*1a10*/  LDG.E.STRONG.SYS R29, desc[UR6][R22.64] ;  /* 0x00000006161d7981 */ /* 0x000ea2000c1f5900 */
[----:B------:R-:W-:-:S04]  /*1a20*/  IMAD R21, R4, 0x4, R13 ;  /* 0x0000000404157824 */ /* 0x000fc800078e020d */
[----:B------:R-:W-:Y:S01]  /*1a30*/  IMAD.WIDE.U32 R12, R21, 0x4, R14 ;  /* 0x00000004150c7825 */ /* 0x000fe200078e000e */
[----:B--2---:R-:W-:-:S13]  /*1a40*/  FSETP.GT.AND P0, PT, R29, R2, PT ;  /* 0x000000021d00720b */ /* 0x004fda0003f04000 */
[----:B-1----:R-:W0:Y:S01]  /*1a50*/  @P0 LDC.64 R16, c[0x4][0x8] ;  /* 0x01000200ff100b82 */ /* 0x002e220000000a00 */
[----:B------:R-:W2:Y:S01]  /*1a60*/  @P0 LDG.E.STRONG.SYS R2, desc[UR6][R22.64] ;  /* 0x0000000616020981 */ /* 0x000ea2000c1f5900 */
[----:B0-----:R-:W-:-:S05]  /*1a70*/  @P0 IMAD.WIDE.U32 R16, R9, 0x4, R16 ;  /* 0x0000000409100825 */ /* 0x001fca00078e0010 */
[----:B---3--:R-:W3:Y:S04]  /*1a80*/  @P0 LDG.E.STRONG.SYS R0, desc[UR6][R16.64] ;  /* 0x0000000610000981 */ /* 0x008ee8000c1f5900 */
[----:B------:R-:W2:Y:S01]  /*1a90*/  LDG.E.STRONG.SYS R29, desc[UR6][R12.64] ;  /* 0x000000060c1d7981 */ /* 0x000ea2000c1f5900 */
[----:B------:R-:W-:-:S04]  /*1aa0*/  IMAD R27, R4, 0x4, R27 ;  /* 0x00000004041b7824 */ /* 0x000fc800078e021b */
[----:B------:R-:W-:Y:S01]  /*1ab0*/  IMAD.WIDE.U32 R14, R27, 0x4, R14 ;  /* 0x000000041b0e7825 */ /* 0x000fe200078e000e */
[----:B--2---:R-:W-:-:S13]  /*1ac0*/  FSETP.GT.AND P0, PT, R29, R2, PT ;  /* 0x000000021d00720b */ /* 0x004fda0003f04000 */
[----:B------:R-:W0:Y:S01]  /*1ad0*/  @P0 LDC.64 R10, c[0x4][0x8] ;  /* 0x01000200ff0a0b82 */ /* 0x000e220000000a00 */
[----:B------:R-:W2:Y:S01]  /*1ae0*/  @P0 LDG.E.STRONG.SYS R2, desc[UR6][R12.64] ;  /* 0x000000060c020981 */ /* 0x000ea2000c1f5900 */
[----:B0-----:R-:W-:-:S05]  /*1af0*/  @P0 IMAD.WIDE.U32 R10, R21, 0x4, R10 ;  /* 0x00000004150a0825 */ /* 0x001fca00078e000a */
[----:B---3--:R0:W3:Y:S04]  /*1b00*/  @P0 LDG.E.STRONG.SYS R0, desc[UR6][R10.64] ;  /* 0x000000060a000981 */ /* 0x0080e8000c1f5900 */
[----:B------:R-:W2:Y:S01]  /*1b10*/  LDG.E.STRONG.SYS R19, desc[UR6][R14.64] ;  /* 0x000000060e137981 */ /* 0x000ea2000c1f5900 */
[----:B------:R-:W-:Y:S01]  /*1b20*/  VIADD R8, R8, 0x4 ;  /* 0x0000000408087836 */ /* 0x000fe20000000000 */
[C-C-:B------:R-:W-:Y:S01]  /*1b30*/  IADD3 R25, PT, PT, R4.reuse, R25, R4.reuse ;  /* 0x0000001904197210 */ /* 0x140fe20007ffe004 */
[----:B------:R-:W-:Y:S02]  /*1b40*/  IMAD R9, R4, 0x4, R9 ;  /* 0x0000000404097824 */ /* 0x000fe400078e0209 */
[----:B------:R-:W-:Y:S01]  /*1b50*/  VIADD R8, R8, 0x4 ;  /* 0x0000000408087836 */ /* 0x000fe20000000000 */
[C---:B0-----:R-:W-:Y:S01]  /*1b60*/  IADD3 R11, PT, PT, R4.reuse, R25, R4 ;  /* 0x00000019040b7210 */ /* 0x041fe20007ffe004 */
[----:B------:R-:W-:Y:S01]  /*1b70*/  IMAD R13, R4, 0x4, R21 ;  /* 0x00000004040d7824 */ /* 0x000fe200078e0215 */
[----:B--2---:R-:W-:-:S13]  /*1b80*/  FSETP.GT.AND P0, PT, R19, R2, PT ;  /* 0x000000021300720b */ /* 0x004fda0003f04000 */
[----:B------:R-:W0:Y:S01]  /*1b90*/  @P0 LDC.64 R16, c[0x4][0x8] ;  /* 0x01000200ff100b82 */ /* 0x000e220000000a00 */
[----:B------:R1:W5:Y:S01]  /*1ba0*/  @P0 LDG.E.STRONG.SYS R2, desc[UR6][R14.64] ;  /* 0x000000060e020981 */ /* 0x000362000c1f5900 */
[----:B0-----:R-:W-:-:S04]  /*1bb0*/  @P0 IMAD.WIDE.U32 R16, R27, 0x4, R16 ;  /* 0x000000041b100825 */ /* 0x001fc800078e0010 */
[----:B------:R-:W-:Y:S01]  /*1bc0*/  IMAD R27, R4, 0x4, R27 ;  /* 0x00000004041b7824 */ /* 0x000fe200078e021b */
[----:B---3--:R1:W5:Y:S01]  /*1bd0*/  @P0 LDG.E.STRONG.SYS R0, desc[UR6][R16.64] ;  /* 0x0000000610000981 */ /* 0x008362000c1f5900 */
[----:B------:R-:W-:-:S13]  /*1be0*/  PLOP3.LUT P0, PT, PT, PT, PT, 0x8, 0x80 ;  /* 0x000000000080781c */ /* 0x000fda0003f0e170 */
.L_x_36:
[----:B------:R-:W-:Y:S05]  /*1bf0*/  BSYNC.RECONVERGENT B3 ;  /* 0x0000000000037941 */ /* 0x000fea0003800200 */
.L_x_35:
[----:B------:R-:W-:-:S13]  /*1c00*/  ISETP.NE.OR P0, PT, R8, RZ, P0 ;  /* 0x000000ff0800720c */ /* 0x000fda0000705670 */
[----:B------:R-:W-:Y:S05]  /*1c10*/  @!P0 BREAK.RELIABLE B0 ;  /* 0x0000000000008942 */ /* 0x000fea0003800100 */
[----:B------:R-:W-:Y:S05]  /*1c20*/  @!P0 BRA `(.L_x_29) ;  /* 0x0000000000988947 */ /* 0x000fea0003800000 */
.L_x_31:
[----:B------:R-:W-:Y:S05]  /*1c30*/  BSYNC.RELIABLE B0 ;  /* 0x0000000000007941 */ /* 0x000fea0003800100 */
.L_x_30:
[----:B-1----:R-:W0:Y:S02]  /*1c40*/  LDC.64 R14, c[0x4][RZ] ;  /* 0x01000000ff0e7b82 */ /* 0x002e240000000a00 */
        /* <DEDUP_REMOVED lines=16> */
[----:B------:R-:W-:Y:S01]  /*1d50*/  IMAD.WIDE.U32 R14, R27, 0x4, R14 ;  /* 0x000000041b0e7825 */ /* 0x000fe200078e000e */
[----:B--2---:R-:W-:-:S13]  /*1d60*/  FSETP.GT.AND P0, PT, R29, R2, PT ;  /* 0x000000021d00720b */ /* 0x004fda0003f04000 */
[----:B------:R-:W1:Y:S01]  /*1d70*/  @P0 LDC.64 R22, c[0x4][0x8] ;  /* 0x01000200ff160b82 */ /* 0x000e620000000a00 */
[----:B------:R-:W2:Y:S01]  /*1d80*/  @P0 LDG.E.STRONG.SYS R2, desc[UR6][R16.64] ;  /* 0x0000000610020981 */ /* 0x000ea2000c1f5900 */
[----:B-1----:R-:W-:-:S05]  /*1d90*/  @P0 IMAD.WIDE.U32 R22, R13, 0x4, R22 ;  /* 0x000000040d160825 */ /* 0x002fca00078e0016 */
[----:B---3--:R0:W3:Y:S04]  /*1da0*/  @P0 LDG.E.STRONG.SYS R0, desc[UR6][R22.64] ;  /* 0x0000000616000981 */ /* 0x0080e8000c1f5900 */
[----:B------:R-:W2:Y:S01]  /*1db0*/  LDG.E.STRONG.SYS R25, desc[UR6][R14.64] ;  /* 0x000000060e197981 */ /* 0x000ea2000c1f5900 */
[----:B------:R-:W-:Y:S02]  /*1dc0*/  IADD3 R8, PT, PT, R8, 0x4, RZ ;  /* 0x0000000408087810 */ /* 0x000fe40007ffe0ff */
[C-C-:B------:R-:W-:Y:S01]  /*1dd0*/  IADD3 R11, PT, PT, R4.reuse, R11, R4.reuse ;  /* 0x0000000b040b7210 */ /* 0x140fe20007ffe004 */
[C---:B------:R-:W-:Y:S02]  /*1de0*/  IMAD R9, R4.reuse, 0x4, R9 ;  /* 0x0000000404097824 */ /* 0x040fe400078e0209 */
[C---:B------:R-:W-:Y:S01]  /*1df0*/  IMAD R13, R4.reuse, 0x4, R13 ;  /* 0x00000004040d7824 */ /* 0x040fe200078e020d */
[----:B------:R-:W-:-:S02]  /*1e00*/  IADD3 R11, PT, PT, R4, R11, R4 ;  /* 0x0000000b040b7210 */ /* 0x000fc40007ffe004 */
[----:B--2---:R-:W-:-:S13]  /*1e10*/  FSETP.GT.AND P0, PT, R25, R2, PT ;  /* 0x000000021900720b */ /* 0x004fda0003f04000 */
[----:B------:R-:W1:Y:S01]  /*1e20*/  @P0 LDC.64 R18, c[0x4][0x8] ;  /* 0x01000200ff120b82 */ /* 0x000e620000000a00 */
[----:B------:R0:W5:Y:S01]  /*1e30*/  @P0 LDG.E.STRONG.SYS R2, desc[UR6][R14.64] ;  /* 0x000000060e020981 */ /* 0x000162000c1f5900 */
[----:B-1----:R-:W-:-:S05]  /*1e40*/  @P0 IMAD.WIDE.U32 R18, R27, 0x4, R18 ;  /* 0x000000041b120825 */ /* 0x002fca00078e0012 */
[----:B---3--:R0:W5:Y:S01]  /*1e50*/  @P0 LDG.E.STRONG.SYS R0, desc[UR6][R18.64] ;  /* 0x0000000612000981 */ /* 0x008162000c1f5900 */
[----:B------:R-:W-:Y:S01]  /*1e60*/  ISETP.NE.AND P0, PT, R8, RZ, PT ;  /* 0x000000ff0800720c */ /* 0x000fe20003f05270 */
[----:B------:R-:W-:-:S12]  /*1e70*/  IMAD R27, R4, 0x4, R27 ;  /* 0x00000004041b7824 */ /* 0x000fd800078e021b */
[----:B0-----:R-:W-:Y:S05]  /*1e80*/  @P0 BRA `(.L_x_30) ;  /* 0xfffffffc006c0947 */ /* 0x001fea000383ffff */
.L_x_29:
[----:B------:R-:W-:Y:S05]  /*1e90*/  BSYNC.RECONVERGENT B1 ;  /* 0x0000000000017941 */ /* 0x000fea0003800200 */
.L_x_28:
[----:B------:R-:W-:-:S13]  /*1ea0*/  ISETP.NE.AND P0, PT, R6, RZ, PT ;  /* 0x000000ff0600720c */ /* 0x000fda0003f05270 */
[----:B------:R-:W-:Y:S05]  /*1eb0*/  @!P0 BRA `(.L_x_27) ;  /* 0x00000000003c8947 */ /* 0x000fea0003800000 */
[----:B------:R-:W-:Y:S02]  /*1ec0*/  IMAD.MOV R6, RZ, RZ, -R6 ;  /* 0x000000ffff067224 */ /* 0x000fe400078e0a06 */
[----:B------:R-:W-:-:S07]  /*1ed0*/  IMAD.WIDE.U32 R8, R11, 0x4, RZ ;  /* 0x000000040b087825 */ /* 0x000fce00078e00ff */
.L_x_37:
[----:B------:R-:W-:-:S04]  /*1ee0*/  IADD3 R12, P0, PT, R8, UR8, RZ ;  /* 0x00000008080c7c10 */ /* 0x000fc8000ff1e0ff */
[----:B------:R-:W-:-:S05]  /*1ef0*/  IADD3.X R13, PT, PT, R9, UR9, RZ, P0, !PT ;  /* 0x00000009090d7c10 */ /* 0x000fca00087fe4ff */
[----:B------:R-:W2:Y:S01]  /*1f00*/  LDG.E.STRONG.SYS R11, desc[UR6][R12.64] ;  /* 0x000000060c0b7981 */ /* 0x000ea2000c1f5900 */
[----:B------:R-:W-:Y:S01]  /*1f10*/  VIADD R6, R6, 0x1 ;  /* 0x0000000106067836 */ /* 0x000fe20000000000 */
[----:B--2--5:R-:W-:-:S13]  /*1f20*/  FSETP.GT.AND P0, PT, R11, R2, PT ;  /* 0x000000020b00720b */ /* 0x024fda0003f04000 */
[----:B------:R-:W0:Y:S01]  /*1f30*/  @P0 LDC.64 R10, c[0x4][0x8] ;  /* 0x01000200ff0a0b82 */ /* 0x000e220000000a00 */
[----:B------:R2:W5:Y:S01]  /*1f40*/  @P0 LDG.E.STRONG.SYS R2, desc[UR6][R12.64] ;  /* 0x000000060c020981 */ /* 0x000562000c1f5900 */
[----:B0-----:R-:W-:-:S05]  /*1f50*/  @P0 IADD3 R10, P1, PT, R8, R10, RZ ;  /* 0x0000000a080a0210 */ /* 0x001fca0007f3e0ff */
[----:B------:R-:W-:-:S05]  /*1f60*/  @P0 IMAD.X R11, R9, 0x1, R11, P1 ;  /* 0x00000001090b0824 */ /* 0x000fca00008e060b */
[----:B------:R2:W5:Y:S01]  /*1f70*/  @P0 LDG.E.STRONG.SYS R0, desc[UR6][R10.64] ;  /* 0x000000060a000981 */ /* 0x000562000c1f5900 */
[----:B------:R-:W-:Y:S01]  /*1f80*/  ISETP.NE.AND P0, PT, R6, RZ, PT ;  /* 0x000000ff0600720c */ /* 0x000fe20003f05270 */
[----:B------:R-:W-:-:S12]  /*1f90*/  IMAD.WIDE.U32 R8, R4, 0x4, R8 ;  /* 0x0000000404087825 */ /* 0x000fd800078e0008 */
[----:B--2---:R-:W-:Y:S05]  /*1fa0*/  @P0 BRA `(.L_x_37) ;  /* 0xfffffffc00cc0947 */ /* 0x004fea000383ffff */
.L_x_27:
[----:B------:R-:W-:Y:S05]  /*1fb0*/  BSYNC.RECONVERGENT B2 ;  /* 0x0000000000027941 */ /* 0x000fea0003800200 */
.L_x_26:
[----:B------:R-:W-:Y:S05]  /*1fc0*/  WARPSYNC.ALL ;  /* 0x0000000000007948 */ /* 0x000fea0003800000 */
[C---:B------:R-:W-:Y:S01]  /*1fd0*/  ISETP.GT.U32.AND P5, PT, R3.reuse, 0x1ff, PT ;  /* 0x000001ff0300780c */ /* 0x040fe20003fa4070 */
[----:B-----5:R0:W-:Y:S01]  /*1fe0*/  STS [R5], R2 ;  /* 0x0000000205007388 */ /* 0x0201e20000000800 */
[----:B------:R-:W-:Y:S01]  /*1ff0*/  BSSY.RECONVERGENT B0, `(.L_x_38) ;  /* 0x0000011000007945 */ /* 0x000fe20003800200 */
[C---:B------:R-:W-:Y:S02]  /*2000*/  ISETP.GT.U32.AND P6, PT, R3.reuse, 0xff, PT ;  /* 0x000000ff0300780c */ /* 0x040fe40003fc4070 */
[----:B------:R0:W-:Y:S01]  /*2010*/  STS [R7], R0 ;  /* 0x0000000007007388 */ /* 0x0001e20000000800 */
[----:B------:R-:W-:Y:S01]  /*2020*/  BAR.SYNC.DEFER_BLOCKING 0x0 ;  /* 0x0000000000007b1d */ /* 0x000fe20000010000 */
[----:B------:R-:W-:-:S02]  /*2030*/  ISETP.GT.U32.AND P0, PT, R3, 0x7f, PT ;  /* 0x0000007f0300780c */ /* 0x000fc40003f04070 */
[C---:B------:R-:W-:Y:S02]  /*2040*/  ISETP.GT.U32.AND P1, PT, R3.reuse, 0x3f, PT ;  /* 0x0000003f0300780c */ /* 0x040fe40003f24070 */
[C---:B------:R-:W-:Y:S02]  /*2050*/  ISETP.GT.U32.AND P2, PT, R3.reuse, 0x1f, PT ;  /* 0x0000001f0300780c */ /* 0x040fe40003f44070 */
[C---:B------:R-:W-:Y:S02]  /*2060*/  ISETP.GT.U32.AND P3, PT, R3.reuse, 0xf, PT ;  /* 0x0000000f0300780c */ /* 0x040fe40003f64070 */
[----:B------:R-:W-:Y:S01]  /*2070*/  ISETP.GT.U32.AND P4, PT, R3, 0x7, PT ;  /* 0x000000070300780c */ /* 0x000fe20003f84070 */
[----:B0-----:R-:W-:-:S12]  /*2080*/  @P5 BRA `(.L_x_39) ;  /* 0x00000000001c5947 */ /* 0x001fd80003800000 */
[----:B------:R-:W-:Y:S04]  /*2090*/  LDS R0, [R5] ;  /* 0x0000000005007984 */ /* 0x000fe80000000800 */
[----:B------:R-:W0:Y:S02]  /*20a0*/  LDS R9, [R5+0x800] ;  /* 0x0008000005097984 */ /* 0x000e240000000800 */
[----:B0-----:R-:W-:-:S13]  /*20b0*/  FSETP.GEU.AND P5, PT, R0, R9, PT ;  /* 0x000000090000720b */ /* 0x001fda0003fae000 */
[----:B------:R-:W0:Y:S04]  /*20c0*/  @!P5 LDS R0, [R5+0x800] ;  /* 0x000800000500d984 */ /* 0x000e280000000800 */
[----:B0-----:R-:W-:Y:S04]  /*20d0*/  @!P5 STS [R5], R0 ;  /* 0x000000000500d388 */ /* 0x001fe80000000800 */
[----:B------:R-:W0:Y:S04]  /*20e0*/  @!P5 LDS R2, [R7+0x800] ;  /* 0x000800000702d984 */ /* 0x000e280000000800 */
[----:B0-----:R0:W-:Y:S02]  /*20f0*/  @!P5 STS [R7], R2 ;  /* 0x000000020700d388 */ /* 0x0011e40000000800 */
.L_x_39:
[----:B------:R-:W-:Y:S05]  /*2100*/  BSYNC.RECONVERGENT B0 ;  /* 0x0000000000007941 */ /* 0x000fea0003800200 */
.L_x_38:
[----:B------:R-:W-:Y:S01]  /*2110*/  BAR.SYNC.DEFER_BLOCKING 0x0 ;  /* 0x0000000000007b1d */ /* 0x000fe20000010000 */
[----:B------:R-:W-:-:S05]  /*2120*/  ISETP.GT.U32.AND P5, PT, R3, 0x3, PT ;  /* 0x000000030300780c */ /* 0x000fca0003fa4070 */
[----:B------:R-:W-:Y:S04]  /*2130*/  BSSY.RECONVERGENT B0, `(.L_x_40) ;  /* 0x0000009000007945 */ /* 0x000fe80003800200 */
[----:B------:R-:W-:Y:S05]  /*2140*/  @P6 BRA `(.L_x_41) ;  /* 0x00000000001c6947 */ /* 0x000fea0003800000 */
[----:B------:R-:W-:Y:S04]  /*2150*/  LDS R0, [R5] ;  /* 0x0000000005007984 */ /* 0x000fe80000000800 */
[----:B------:R-:W5:Y:S02]  /*2160*/  LDS R9, [R5+0x400] ;  /* 0x0004000005097984 */ /* 0x000f640000000800 */
[----:B-----5:R-:W-:-:S13]  /*2170*/  FSETP.GEU.AND P6, PT, R0, R9, PT ;  /* 0x000000090000720b */ /* 0x020fda0003fce000 */
[----:B------:R-:W5:Y:S04]  /*2180*/  @!P6 LDS R0, [R5+0x400] ;  /* 0x000400000500e984 */ /* 0x000f680000000800 */
[----:B-----5:R-:W-:Y:S04]  /*2190*/  @!P6 STS [R5], R0 ;  /* 0x000000000500e388 */ /* 0x020fe80000000800 */
[----:B0-----:R-:W0:Y:S04]  /*21a0*/  @!P6 LDS R2, [R7+0x400] ;  /* 0x000400000702e984 */ /* 0x001e280000000800 */
[----:B0-----:R0:W-:Y:S02]  /*21b0*/  @!P6 STS [R7], R2 ;  /* 0x000000020700e388 */ /* 0x0011e40000000800 */
.L_x_41:
[----:B------:R-:W-:Y:S05]  /*21c0*/  BSYNC.RECONVERGENT B0 ;  /* 0x0000000000007941 */ /* 0x000fea0003800200 */
.L_x_40:
        /* <DEDUP_REMOVED lines=11> */
.L_x_43:
[----:B------:R-:W-:Y:S05]  /*2280*/  BSYNC.RECONVERGENT B0 ;  /* 0x0000000000007941 */ /* 0x000fea0003800200 */
.L_x_42:
[----:B------:R-:W-:Y:S01]  /*2290*/  BAR.SYNC.DEFER_BLOCKING 0x0 ;  /* 0x0000000000007b1d */ /* 0x000fe20000010000 */
[----:B------:R-:W-:-:S05]  /*22a0*/  ISETP.NE.AND P0, PT, R3, RZ, PT ;  /* 0x000000ff0300720c */ /* 0x000fca0003f05270 */
        /* <DEDUP_REMOVED lines=9> */
.L_x_45:
[----:B------:R-:W-:Y:S05]  /*2340*/  BSYNC.RECONVERGENT B0 ;  /* 0x0000000000007941 */ /* 0x000fea0003800200 */
.L_x_44:
        /* <DEDUP_REMOVED lines=10> */
.L_x_47:
[----:B------:R-:W-:Y:S05]  /*23f0*/  BSYNC.RECONVERGENT B0 ;  /* 0x0000000000007941 */ /* 0x000fea0003800200 */
.L_x_46:
        /* <DEDUP_REMOVED lines=10> */
.L_x_49:
[----:B------:R-:W-:Y:S05]  /*24a0*/  BSYNC.RECONVERGENT B0 ;  /* 0x0000000000007941 */ /* 0x000fea0003800200 */
.L_x_48:
        /* <DEDUP_REMOVED lines=10> */
.L_x_51:
[----:B------:R-:W-:Y:S05]  /*2550*/  BSYNC.RECONVERGENT B0 ;  /* 0x0000000000007941 */ /* 0x000fea0003800200 */
.L_x_50:
        /* <DEDUP_REMOVED lines=10> */
.L_x_53:
[----:B------:R-:W-:Y:S05]  /*2600*/  BSYNC.RECONVERGENT B0 ;  /* 0x0000000000007941 */ /* 0x000fea0003800200 */
.L_x_52:
        /* <DEDUP_REMOVED lines=10> */
.L_x_55:
[----:B------:R-:W-:Y:S05]  /*26b0*/  BSYNC.RECONVERGENT B0 ;  /* 0x0000000000007941 */ /* 0x000fea0003800200 */
.L_x_54:
[----:B------:R-:W-:Y:S06]  /*26c0*/  BAR.SYNC.DEFER_BLOCKING 0x0 ;  /* 0x0000000000007b1d */ /* 0x000fec0000010000 */
[----:B------:R-:W-:Y:S04]  /*26d0*/  BSSY.RECONVERGENT B0, `(.L_x_56) ;  /* 0x000000c000007945 */ /* 0x000fe80003800200 */
[----:B------:R-:W-:Y:S05]  /*26e0*/  @P0 BRA `(.L_x_57) ;  /* 0x0000000000280947 */ /* 0x000fea0003800000 */
[----:B------:R-:W5:Y:S01]  /*26f0*/  S2UR UR5, SR_CgaCtaId ;  /* 0x00000000000579c3 */ /* 0x000f620000008800 */
[----:B------:R-:W-:Y:S01]  /*2700*/  UMOV UR4, 0x400 ;  /* 0x0000040000047882 */ /* 0x000fe20000000000 */
[----:B------:R-:W-:Y:S01]  /*2710*/  LDS R0, [R5] ;  /* 0x0000000005007984 */ /* 0x000fe20000000800 */
[----:B-----5:R-:W-:-:S09]  /*2720*/  ULEA UR4, UR5, UR4, 0x18 ;  /* 0x0000000405047291 */ /* 0x020fd2000f8ec0ff */
[----:B------:R-:W5:Y:S02]  /*2730*/  LDS R3, [UR4+0x4] ;  /* 0x00000404ff037984 */ /* 0x000f640008000800 */
[----:B-----5:R-:W-:-:S13]  /*2740*/  FSETP.GEU.AND P1, PT, R0, R3, PT ;  /* 0x000000030000720b */ /* 0x020fda0003f2e000 */
[----:B------:R-:W5:Y:S04]  /*2750*/  @!P1 LDS R0, [UR4+0x4] ;  /* 0x00000404ff009984 */ /* 0x000f680008000800 */
[----:B-----5:R-:W-:Y:S04]  /*2760*/  @!P1 STS [R5], R0 ;  /* 0x0000000005009388 */ /* 0x020fe80000000800 */
[----:B0-----:R-:W0:Y:S04]  /*2770*/  @!P1 LDS R2, [UR4+0x1004] ;  /* 0x00100404ff029984 */ /* 0x001e280008000800 */
[----:B0-----:R0:W-:Y:S02]  /*2780*/  @!P1 STS [R7], R2 ;  /* 0x0000000207009388 */ /* 0x0011e40000000800 */
.L_x_57:
[----:B------:R-:W-:Y:S05]  /*2790*/  BSYNC.RECONVERGENT B0 ;  /* 0x0000000000007941 */ /* 0x000fea0003800200 */
.L_x_56:
[----:B------:R-:W-:Y:S06]  /*27a0*/  BAR.SYNC.DEFER_BLOCKING 0x0 ;  /* 0x0000000000007b1d */ /* 0x000fec0000010000 */
[----:B------:R-:W-:Y:S05]  /*27b0*/  @P0 EXIT ;  /* 0x000000000000094d */ /* 0x000fea0003800000 */
[----:B------:R-:W5:Y:S01]  /*27c0*/  S2UR UR5, SR_CgaCtaId ;  /* 0x00000000000579c3 */ /* 0x000f620000008800 */
[----:B------:R-:W-:-:S07]  /*27d0*/  UMOV UR4, 0x400 ;  /* 0x0000040000047882 */ /* 0x000fce0000000000 */
[----:B0-----:R-:W0:Y:S01]  /*27e0*/  LDC.64 R2, c[0x0][0x390] ;  /* 0x0000e400ff027b82 */ /* 0x001e220000000a00 */
[----:B-----5:R-:W-:-:S09]  /*27f0*/  ULEA UR4, UR5, UR4, 0x18 ;  /* 0x0000000405047291 */ /* 0x020fd2000f8ec0ff */
[----:B------:R-:W0:Y:S04]  /*2800*/  LDS R5, [UR4+0x1000] ;  /* 0x00100004ff057984 */ /* 0x000e280008000800 */
[----:B0-----:R-:W-:Y:S01]  /*2810*/  STG.E desc[UR6][R2.64], R5 ;  /* 0x0000000502007986 */ /* 0x001fe2000c101906 */
[----:B------:R-:W-:Y:S05]  /*2820*/  EXIT ;  /* 0x000000000000794d */ /* 0x000fea0003800000 */
.L_x_58:
        /* <DEDUP_REMOVED lines=13> */
.L_x_60:


//--------------------- .nv.shared.reserved.0     --------------------------
	.section	.nv.shared.reserved.0,"aw",@nobits
	.weak		__nv_reservedSMEM_offset_0_alias
	.size		__nv_reservedSMEM_offset_0_alias, 0, 64
	.other		__nv_reservedSMEM_offset_0_alias,@"STO_CUDA_RESERVED_SHARED STV_DEFAULT"
__nv_reservedSMEM_offset_0_alias:
	.zero		0
	.zero		64


//--------------------- .nv.global                --------------------------
	.section	.nv.global,"aw",@nobits
	.align	4
.nv.global:
	.type		blk_num,@object
	.size		blk_num,(blk_vals - blk_num)
blk_num:
	.zero		4
	.type		blk_vals,@object
	.size		blk_vals,(blk_idxs - blk_vals)
blk_vals:
	.zero		40
	.type		blk_idxs,@object
	.size		blk_idxs,(_ZN34_INTERNAL_52d3bc64_4_k_cu_d74234b76thrust24THRUST_300001_SM_1000_NS12placeholders2_7E - blk_idxs)
blk_idxs:
	.zero		40
	.type		_ZN34_INTERNAL_52d3bc64_4_k_cu_d74234b76thrust24THRUST_300001_SM_1000_NS12placeholders2_7E,@object
	.size		_ZN34_INTERNAL_52d3bc64_4_k_cu_d74234b76thrust24THRUST_300001_SM_1000_NS12placeholders2_7E,(_ZN34_INTERNAL_52d3bc64_4_k_cu_d74234b74cuda3std3__45__cpo5crendE - _ZN34_INTERNAL_52d3bc64_4_k_cu_d74234b76thrust24THRUST_300001_SM_1000_NS12placeholders2_7E)
_ZN34_INTERNAL_52d3bc64_4_k_cu_d74234b76thrust24THRUST_300001_SM_1000_NS12placeholders2_7E:
	.zero		1
	.type		_ZN34_INTERNAL_52d3bc64_4_k_cu_d74234b74cuda3std3__45__cpo5crendE,@object
	.size		_ZN34_INTERNAL_52d3bc64_4_k_cu_d74234b74cuda3std3__45__cpo5crendE,(_ZN34_INTERNAL_52d3bc64_4_k_cu_d74234b74cuda3std6ranges3__45__cpo4prevE - _ZN34_INTERNAL_52d3bc64_4_k_cu_d74234b74cuda3std3__45__cpo5crendE)
_ZN34_INTERNAL_52d3bc64_4_k_cu_d74234b74cuda3std3__45__cpo5crendE:
	.zero		1
	.type		_ZN34_INTERNAL_52d3bc64_4_k_cu_d74234b74cuda3std6ranges3__45__cpo4prevE,@object
	.size		_ZN34_INTERNAL_52d3bc64_4_k_cu_d74234b74cuda3std6ranges3__45__cpo4prevE,(_ZN34_INTERNAL_52d3bc64_4_k_cu_d74234b76thrust24THRUST_300001_SM_1000_NS6system6detail10sequential3seqE - _ZN34_INTERNAL_52d3bc64_4_k_cu_d74234b74cuda3std6ranges3__45__cpo4prevE)
_ZN34_INTERNAL_52d3bc64_4_k_cu_d74234b74cuda3std6ranges3__45__cpo4prevE:
	.zero		1
	.type		_ZN34_INTERNAL_52d3bc64_4_k_cu_d74234b76thrust24THRUST_300001_SM_1000_NS6system6detail10sequential3seqE,@object
	.size		_ZN34_INTERNAL_52d3bc64_4_k_cu_d74234b76thrust24THRUST_300001_SM_1000_NS6system6detail10sequential3seqE,(_ZN34_INTERNAL_52d3bc64_4_k_cu_d74234b74cuda3std6ranges3__45__cpo9iter_moveE - _ZN34_INTERNAL_52d3bc64_4_k_cu_d74234b76thrust24THRUST_300001_SM_1000_NS6system6detail10sequential3seqE)
_ZN34_INTERNAL_52d3bc64_4_k_cu_d74234b76thrust24THRUST_300001_SM_1000_NS6system6detail10sequential3seqE:
	.zero		1
	.type		_ZN34_INTERNAL_52d3bc64_4_k_cu_d74234b74cuda3std6ranges3__45__cpo9iter_moveE,@object
	.size		_ZN34_INTERNAL_52d3bc64_4_k_cu_d74234b74cuda3std6ranges3__45__cpo9iter_moveE,(_ZN34_INTERNAL_52d3bc64_4_k_cu_d74234b76thrust24THRUST_300001_SM_1000_NS3seqE - _ZN34_INTERNAL_52d3bc64_4_k_cu_d74234b74cuda3std6ranges3__45__cpo9iter_moveE)
_ZN34_INTERNAL_52d3bc64_4_k_cu_d74234b74cuda3std6ranges3__45__cpo9iter_moveE:
	.zero		1
	.type		_ZN34_INTERNAL_52d3bc64_4_k_cu_d74234b76thrust24THRUST_300001_SM_1000_NS3seqE,@object
	.size		_ZN34_INTERNAL_52d3bc64_4_k_cu_d74234b76thrust24THRUST_300001_SM_1000_NS3seqE,(_ZN34_INTERNAL_52d3bc64_4_k_cu_d74234b74cuda3std3__420unreachable_sentinelE - _ZN34_INTERNAL_52d3bc64_4_k_cu_d74234b76thrust24THRUST_300001_SM_1000_NS3seqE)
_ZN34_INTERNAL_52d3bc64_4_k_cu_d74234b76thrust24THRUST_300001_SM_1000_NS3seqE:
	.zero		1
	.type		_ZN34_INTERNAL_52d3bc64_4_k_cu_d74234b74cuda3std3__420unreachable_sentinelE,@object
	.size		_ZN34_INTERNAL_52d3bc64_4_k_cu_d74234b74cuda3std3__420unreachable_sentinelE,(_ZN34_INTERNAL_52d3bc64_4_k_cu_d74234b74cuda3std6ranges3__45__cpo5ssizeE - _ZN34_INTERNAL_52d3bc64_4_k_cu_d74234b74cuda3std3__420unreachable_sentinelE)
_ZN34_INTERNAL_52d3bc64_4_k_cu_d74234b74cuda3std3__420unreachable_sentinelE:
	.zero		1
	.type		_ZN34_INTERNAL_52d3bc64_4_k_cu_d74234b74cuda3std6ranges3__45__cpo5ssizeE,@object
	.size		_ZN34_INTERNAL_52d3bc64_4_k_cu_d74234b74cuda3std6ranges3__45__cpo5ssizeE,(_ZN34_INTERNAL_52d3bc64_4_k_cu_d74234b76thrust24THRUST_300001_SM_1000_NS12placeholders2_3E - _ZN34_INTERNAL_52d3bc64_4_k_cu_d74234b74cuda3std6ranges3__45__cpo5ssizeE)
_ZN34_INTERNAL_52d3bc64_4_k_cu_d74234b74cuda3std6ranges3__45__cpo5ssizeE:
	.zero		1
	.type		_ZN34_INTERNAL_52d3bc64_4_k_cu_d74234b76thrust24THRUST_300001_SM_1000_NS12placeholders2_3E,@object
	.size		_ZN34_INTERNAL_52d3bc64_4_k_cu_d74234b76thrust24THRUST_300001_SM_1000_NS12placeholders2_3E,(_ZN34_INTERNAL_52d3bc64_4_k_cu_d74234b74cuda3std3__45__cpo4cendE - _ZN34_INTERNAL_52d3bc64_4_k_cu_d74234b76thrust24THRUST_300001_SM_1000_NS12placeholders2_3E)
_ZN34_INTERNAL_52d3bc64_4_k_cu_d74234b76thrust24THRUST_300001_SM_1000_NS12placeholders2_3E:
	.zero		1
	.type		_ZN34_INTERNAL_52d3bc64_4_k_cu_d74234b74cuda3std3__45__cpo4cendE,@object
	.size		_ZN34_INTERNAL_52d3bc64_4_k_cu_d74234b74cuda3std3__45__cpo4cendE,(_ZN34_INTERNAL_52d3bc64_4_k_cu_d74234b74cuda3std6ranges3__45__cpo4cendE - _ZN34_INTERNAL_52d3bc64_4_k_cu_d74234b74cuda3std3__45__cpo4cendE)
_ZN34_INTERNAL_52d3bc64_4_k_cu_d74234b74cuda3std3__45__cpo4cendE:
	.zero		1
	.type		_ZN34_INTERNAL_52d3bc64_4_k_cu_d74234b74cuda3std6ranges3__45__cpo4cendE,@object
	.size		_ZN34_INTERNAL_52d3bc64_4_k_cu_d74234b74cuda3std6ranges3__45__cpo4cendE,(_ZN34_INTERNAL_52d3bc64_4_k_cu_d74234b76thrust24THRUST_300001_SM_1000_NS12placeholders2_5E - _ZN34_INTERNAL_52d3bc64_4_k_cu_d74234b74cuda3std6ranges3__45__cpo4cendE)
_ZN34_INTERNAL_52d3bc64_4_k_cu_d74234b74cuda3std6ranges3__45__cpo4cendE:
	.zero		1
	.type		_ZN34_INTERNAL_52d3bc64_4_k_cu_d74234b76thrust24THRUST_300001_SM_1000_NS12placeholders2_5E,@object
	.size		_ZN34_INTERNAL_52d3bc64_4_k_cu_d74234b76thrust24THRUST_300001_SM_1000_NS12placeholders2_5E,(_ZN34_INTERNAL_52d3bc64_4_k_cu_d74234b74cuda3std3__45__cpo4rendE - _ZN34_INTERNAL_52d3bc64_4_k_cu_d74234b76thrust24THRUST_300001_SM_1000_NS12placeholders2_5E)
_ZN34_INTERNAL_52d3bc64_4_k_cu_d74234b76thrust24THRUST_300001_SM_1000_NS12placeholders2_5E:
	.zero		1
	.type		_ZN34_INTERNAL_52d3bc64_4_k_cu_d74234b74cuda3std3__45__cpo4rendE,@object
	.size		_ZN34_INTERNAL_52d3bc64_4_k_cu_d74234b74cuda3std3__45__cpo4rendE,(_ZN34_INTERNAL_52d3bc64_4_k_cu_d74234b74cuda3std6ranges3__45__cpo9iter_swapE - _ZN34_INTERNAL_52d3bc64_4_k_cu_d74234b74cuda3std3__45__cpo4rendE)
_ZN34_INTERNAL_52d3bc64_4_k_cu_d74234b74cuda3std3__45__cpo4rendE:
	.zero		1
	.type		_ZN34_INTERNAL_52d3bc64_4_k_cu_d74234b74cuda3std6ranges3__45__cpo9iter_swapE,@object
	.size		_ZN34_INTERNAL_52d3bc64_4_k_cu_d74234b74cuda3std6ranges3__45__cpo9iter_swapE,(_ZN34_INTERNAL_52d3bc64_4_k_cu_d74234b76thrust24THRUST_300001_SM_1000_NS8cuda_cub3parE - _ZN34_INTERNAL_52d3bc64_4_k_cu_d74234b74cuda3std6ranges3__45__cpo9iter_swapE)
_ZN34_INTERNAL_52d3bc64_4_k_cu_d74234b74cuda3std6ranges3__45__cpo9iter_swapE:
	.zero		1
	.type		_ZN34_INTERNAL_52d3bc64_4_k_cu_d74234b76thrust24THRUST_300001_SM_1000_NS8cuda_cub3parE,@object
	.size		_ZN34_INTERNAL_52d3bc64_4_k_cu_d74234b76thrust24THRUST_300001_SM_1000_NS8cuda_cub3parE,(_ZN34_INTERNAL_52d3bc64_4_k_cu_d74234b74cuda3std3__48unexpectE - _ZN34_INTERNAL_52d3bc64_4_k_cu_d74234b76thrust24THRUST_300001_SM_1000_NS8cuda_cub3parE)
_ZN34_INTERNAL_52d3bc64_4_k_cu_d74234b76thrust24THRUST_300001_SM_1000_NS8cuda_cub3parE:
	.zero		1
	.type		_ZN34_INTERNAL_52d3bc64_4_k_cu_d74234b74cuda3std3__48unexpectE,@object
	.size		_ZN34_INTERNAL_52d3bc64_4_k_cu_d74234b74cuda3std3__48unexpectE,(_ZN34_INTERNAL_52d3bc64_4_k_cu_d74234b76thrust24THRUST_300001_SM_1000_NS12placeholders2_9E - _ZN34_INTERNAL_52d3bc64_4_k_cu_d74234b74cuda3std3__48unexpectE)
_ZN34_INTERNAL_52d3bc64_4_k_cu_d74234b74cuda3std3__48unexpectE:
	.zero		1
	.type		_ZN34_INTERNAL_52d3bc64_4_k_cu_d74234b76thrust24THRUST_300001_SM_1000_NS12placeholders2_9E,@object
	.size		_ZN34_INTERNAL_52d3bc64_4_k_cu_d74234b76thrust24THRUST_300001_SM_1000_NS12placeholders2_9E,(_ZN34_INTERNAL_52d3bc64_4_k_cu_d74234b74cuda3std3__419piecewise_constructE - _ZN34_INTERNAL_52d3bc64_4_k_cu_d74234b76thrust24THRUST_300001_SM_1000_NS12placeholders2_9E)
_ZN34_INTERNAL_52d3bc64_4_k_cu_d74234b76thrust24THRUST_300001_SM_1000_NS12placeholders2_9E:
	.zero		1
	.type		_ZN34_INTERNAL_52d3bc64_4_k_cu_d74234b74cuda3std3__419piecewise_constructE,@object
	.size		_ZN34_INTERNAL_52d3bc64_4_k_cu_d74234b74cuda3std3__419piecewise_constructE,(_ZN34_INTERNAL_52d3bc64_4_k_cu_d74234b74cuda3std6ranges3__45__cpo5cdataE - _ZN34_INTERNAL_52d3bc64_4_k_cu_d74234b74cuda3std3__419piecewise_constructE)
_ZN34_INTERNAL_52d3bc64_4_k_cu_d74234b74cuda3std3__419piecewise_constructE:
	.zero		1
	.type		_ZN34_INTERNAL_52d3bc64_4_k_cu_d74234b74cuda3std6ranges3__45__cpo5cdataE,@object
	.size		_ZN34_INTERNAL_52d3bc64_4_k_cu_d74234b74cuda3std6ranges3__45__cpo5cdataE,(_ZN34_INTERNAL_52d3bc64_4_k_cu_d74234b76thrust24THRUST_300001_SM_1000_NS12placeholders2_1E - _ZN34_INTERNAL_52d3bc64_4_k_cu_d74234b74cuda3std6ranges3__45__cpo5cdataE)
_ZN34_INTERNAL_52d3bc64_4_k_cu_d74234b74cuda3std6ranges3__45__cpo5cdataE:
	.zero		1
	.type		_ZN34_INTERNAL_52d3bc64_4_k_cu_d74234b76thrust24THRUST_300001_SM_1000_NS12placeholders2_1E,@object
	.size		_ZN34_INTERNAL_52d3bc64_4_k_cu_d74234b76thrust24THRUST_300001_SM_1000_NS12placeholders2_1E,(_ZN34_INTERNAL_52d3bc64_4_k_cu_d74234b74cuda3std3__45__cpo3endE - _ZN34_INTERNAL_52d3bc64_4_k_cu_d74234b76thrust24THRUST_300001_SM_1000_NS12placeholders2_1E)
_ZN34_INTERNAL_52d3bc64_4_k_cu_d74234b76thrust24THRUST_300001_SM_1000_NS12placeholders2_1E:
	.zero		1
	.type		_ZN34_INTERNAL_52d3bc64_4_k_cu_d74234b74cuda3std3__45__cpo3endE,@object
	.size		_ZN34_INTERNAL_52d3bc64_4_k_cu_d74234b74cuda3std3__45__cpo3endE,(_ZN34_INTERNAL_52d3bc64_4_k_cu_d74234b74cuda3std6ranges3__45__cpo3endE - _ZN34_INTERNAL_52d3bc64_4_k_cu_d74234b74cuda3std3__45__cpo3endE)
_ZN34_INTERNAL_52d3bc64_4_k_cu_d74234b74cuda3std3__45__cpo3endE:
	.zero		1
	.type		_ZN34_INTERNAL_52d3bc64_4_k_cu_d74234b74cuda3std6ranges3__45__cpo3endE,@object
	.size		_ZN34_INTERNAL_52d3bc64_4_k_cu_d74234b74cuda3std6ranges3__45__cpo3endE,(_ZN34_INTERNAL_52d3bc64_4_k_cu_d74234b76thrust24THRUST_300001_SM_1000_NS12placeholders2_8E - _ZN34_INTERNAL_52d3bc64_4_k_cu_d74234b74cuda3std6ranges3__45__cpo3endE)
_ZN34_INTERNAL_52d3bc64_4_k_cu_d74234b74cuda3std6ranges3__45__cpo3endE:
	.zero		1
	.type		_ZN34_INTERNAL_52d3bc64_4_k_cu_d74234b76thrust24THRUST_300001_SM_1000_NS12placeholders2_8E,@object
	.size		_ZN34_INTERNAL_52d3bc64_4_k_cu_d74234b76thrust24THRUST_300001_SM_1000_NS12placeholders2_8E,(_ZN34_INTERNAL_52d3bc64_4_k_cu_d74234b74cuda3std3__436_GLOBAL__N__52d3bc64_4_k_cu_d74234b76ignoreE - _ZN34_INTERNAL_52d3bc64_4_k_cu_d74234b76thrust24THRUST_300001_SM_1000_NS12placeholders2_8E)
_ZN34_INTERNAL_52d3bc64_4_k_cu_d74234b76thrust24THRUST_300001_SM_1000_NS12placeholders2_8E:
	.zero		1
	.type		_ZN34_INTERNAL_52d3bc64_4_k_cu_d74234b74cuda3std3__436_GLOBAL__N__52d3bc64_4_k_cu_d74234b76ignoreE,@object
	.size		_ZN34_INTERNAL_52d3bc64_4_k_cu_d74234b74cuda3std3__436_GLOBAL__N__52d3bc64_4_k_cu_d74234b76ignoreE,(_ZN34_INTERNAL_52d3bc64_4_k_cu_d74234b74cuda3std6ranges3__45__cpo4dataE - _ZN34_INTERNAL_52d3bc64_4_k_cu_d74234b74cuda3std3__436_GLOBAL__N__52d3bc64_4_k_cu_d74234b76ignoreE)
_ZN34_INTERNAL_52d3bc64_4_k_cu_d74234b74cuda3std3__436_GLOBAL__N__52d3bc64_4_k_cu_d74234b76ignoreE:
	.zero		1
	.type		_ZN34_INTERNAL_52d3bc64_4_k_cu_d74234b74cuda3std6ranges3__45__cpo4dataE,@object
	.size		_ZN34_INTERNAL_52d3bc64_4_k_cu_d74234b74cuda3std6ranges3__45__cpo4dataE,(_ZN34_INTERNAL_52d3bc64_4_k_cu_d74234b76thrust24THRUST_300001_SM_1000_NS6system3cpp3parE - _ZN34_INTERNAL_52d3bc64_4_k_cu_d74234b74cuda3std6ranges3__45__cpo4dataE)
_ZN34_INTERNAL_52d3bc64_4_k_cu_d74234b74cuda3std6ranges3__45__cpo4dataE:
	.zero		1
	.type		_ZN34_INTERNAL_52d3bc64_4_k_cu_d74234b76thrust24THRUST_300001_SM_1000_NS6system3cpp3parE,@object
	.size		_ZN34_INTERNAL_52d3bc64_4_k_cu_d74234b76thrust24THRUST_300001_SM_1000_NS6system3cpp3parE,(_ZN34_INTERNAL_52d3bc64_4_k_cu_d74234b74cuda3std3__45__cpo5beginE - _ZN34_INTERNAL_52d3bc64_4_k_cu_d74234b76thrust24THRUST_300001_SM_1000_NS6system3cpp3parE)
_ZN34_INTERNAL_52d3bc64_4_k_cu_d74234b76thrust24THRUST_300001_SM_1000_NS6system3cpp3parE:
	.zero		1
	.type		_ZN34_INTERNAL_52d3bc64_4_k_cu_d74234b74cuda3std3__45__cpo5beginE,@object
	.size		_ZN34_INTERNAL_52d3bc64_4_k_cu_d74234b74cuda3std3__45__cpo5beginE,(_ZN34_INTERNAL_52d3bc64_4_k_cu_d74234b74cuda3std6ranges3__45__cpo5beginE - _ZN34_INTERNAL_52d3bc64_4_k_cu_d74234b74cuda3std3__45__cpo5beginE)
_ZN34_INTERNAL_52d3bc64_4_k_cu_d74234b74cuda3std3__45__cpo5beginE:
	.zero		1
	.type		_ZN34_INTERNAL_52d3bc64_4_k_cu_d74234b74cuda3std6ranges3__45__cpo5beginE,@object
	.size		_ZN34_INTERNAL_52d3bc64_4_k_cu_d74234b74cuda3std6ranges3__45__cpo5beginE,(_ZN34_INTERNAL_52d3bc64_4_k_cu_d74234b76thrust24THRUST_300001_SM_1000_NS6deviceE - _ZN34_INTERNAL_52d3bc64_4_k_cu_d74234b74cuda3std6ranges3__45__cpo5beginE)
_ZN34_INTERNAL_52d3bc64_4_k_cu_d74234b74cuda3std6ranges3__45__cpo5beginE:
	.zero		1
	.type		_ZN34_INTERNAL_52d3bc64_4_k_cu_d74234b76thrust24THRUST_300001_SM_1000_NS6deviceE,@object
	.size		_ZN34_INTERNAL_52d3bc64_4_k_cu_d74234b76thrust24THRUST_300001_SM_1000_NS6deviceE,(_ZN34_INTERNAL_52d3bc64_4_k_cu_d74234b74cuda3std3__47nulloptE - _ZN34_INTERNAL_52d3bc64_4_k_cu_d74234b76thrust24THRUST_300001_SM_1000_NS6deviceE)
_ZN34_INTERNAL_52d3bc64_4_k_cu_d74234b76thrust24THRUST_300001_SM_1000_NS6deviceE:
	.zero		1
	.type		_ZN34_INTERNAL_52d3bc64_4_k_cu_d74234b74cuda3std3__47nulloptE,@object
	.size		_ZN34_INTERNAL_52d3bc64_4_k_cu_d74234b74cuda3std3__47nulloptE,(_ZN34_INTERNAL_52d3bc64_4_k_cu_d74234b74cuda3std6ranges3__45__cpo8distanceE - _ZN34_INTERNAL_52d3bc64_4_k_cu_d74234b74cuda3std3__47nulloptE)
_ZN34_INTERNAL_52d3bc64_4_k_cu_d74234b74cuda3std3__47nulloptE:
	.zero		1
	.type		_ZN34_INTERNAL_52d3bc64_4_k_cu_d74234b74cuda3std6ranges3__45__cpo8distanceE,@object
	.size		_ZN34_INTERNAL_52d3bc64_4_k_cu_d74234b74cuda3std6ranges3__45__cpo8distanceE,(_ZN34_INTERNAL_52d3bc64_4_k_cu_d74234b76thrust24THRUST_300001_SM_1000_NS12placeholders2_4E - _ZN34_INTERNAL_52d3bc64_4_k_cu_d74234b74cuda3std6ranges3__45__cpo8distanceE)
_ZN34_INTERNAL_52d3bc64_4_k_cu_d74234b74cuda3std6ranges3__45__cpo8distanceE:
	.zero		1
	.type		_ZN34_INTERNAL_52d3bc64_4_k_cu_d74234b76thrust24THRUST_300001_SM_1000_NS12placeholders2_4E,@object
	.size		_ZN34_INTERNAL_52d3bc64_4_k_cu_d74234b76thrust24THRUST_300001_SM_1000_NS12placeholders2_4E,(_ZN34_INTERNAL_52d3bc64_4_k_cu_d74234b74cuda3std3__45__cpo6rbeginE - _ZN34_INTERNAL_52d3bc64_4_k_cu_d74234b76thrust24THRUST_300001_SM_1000_NS12placeholders2_4E)
_ZN34_INTERNAL_52d3bc64_4_k_cu_d74234b76thrust24THRUST_300001_SM_1000_NS12placeholders2_4E:
	.zero		1
	.type		_ZN34_INTERNAL_52d3bc64_4_k_cu_d74234b74cuda3std3__45__cpo6rbeginE,@object
	.size		_ZN34_INTERNAL_52d3bc64_4_k_cu_d74234b74cuda3std3__45__cpo6rbeginE,(_ZN34_INTERNAL_52d3bc64_4_k_cu_d74234b74cuda3std6ranges3__45__cpo7advanceE - _ZN34_INTERNAL_52d3bc64_4_k_cu_d74234b74cuda3std3__45__cpo6rbeginE)
_ZN34_INTERNAL_52d3bc64_4_k_cu_d74234b74cuda3std3__45__cpo6rbeginE:
	.zero		1
	.type		_ZN34_INTERNAL_52d3bc64_4_k_cu_d74234b74cuda3std6ranges3__45__cpo7advanceE,@object
	.size		_ZN34_INTERNAL_52d3bc64_4_k_cu_d74234b74cuda3std6ranges3__45__cpo7advanceE,(_ZN34_INTERNAL_52d3bc64_4_k_cu_d74234b76thrust24THRUST_300001_SM_1000_NS12placeholders2_6E - _ZN34_INTERNAL_52d3bc64_4_k_cu_d74234b74cuda3std6ranges3__45__cpo7advanceE)
_ZN34_INTERNAL_52d3bc64_4_k_cu_d74234b74cuda3std6ranges3__45__cpo7advanceE:
	.zero		1
	.type		_ZN34_INTERNAL_52d3bc64_4_k_cu_d74234b76thrust24THRUST_300001_SM_1000_NS12placeholders2_6E,@object
	.size		_ZN34_INTERNAL_52d3bc64_4_k_cu_d74234b76thrust24THRUST_300001_SM_1000_NS12placeholders2_6E,(_ZN34_INTERNAL_52d3bc64_4_k_cu_d74234b74cuda3std3__45__cpo7crbeginE - _ZN34_INTERNAL_52d3bc64_4_k_cu_d74234b76thrust24THRUST_300001_SM_1000_NS12placeholders2_6E)
_ZN34_INTERNAL_52d3bc64_4_k_cu_d74234b76thrust24THRUST_300001_SM_1000_NS12placeholders2_6E:
	.zero		1
	.type		_ZN34_INTERNAL_52d3bc64_4_k_cu_d74234b74cuda3std3__45__cpo7crbeginE,@object
	.size		_ZN34_INTERNAL_52d3bc64_4_k_cu_d74234b74cuda3std3__45__cpo7crbeginE,(_ZN34_INTERNAL_52d3bc64_4_k_cu_d74234b74cuda3std6ranges3__45__cpo4nextE - _ZN34_INTERNAL_52d3bc64_4_k_cu_d74234b74cuda3std3__45__cpo7crbeginE)
_ZN34_INTERNAL_52d3bc64_4_k_cu_d74234b74cuda3std3__45__cpo7crbeginE:
	.zero		1
	.type		_ZN34_INTERNAL_52d3bc64_4_k_cu_d74234b74cuda3std6ranges3__45__cpo4nextE,@object
	.size		_ZN34_INTERNAL_52d3bc64_4_k_cu_d74234b74cuda3std6ranges3__45__cpo4nextE,(_ZN34_INTERNAL_52d3bc64_4_k_cu_d74234b76thrust24THRUST_300001_SM_1000_NS8cuda_cub10par_nosyncE - _ZN34_INTERNAL_52d3bc64_4_k_cu_d74234b74cuda3std6ranges3__45__cpo4nextE)
_ZN34_INTERNAL_52d3bc64_4_k_cu_d74234b74cuda3std6ranges3__45__cpo4nextE:
	.zero		1
	.type		_ZN34_INTERNAL_52d3bc64_4_k_cu_d74234b76thrust24THRUST_300001_SM_1000_NS8cuda_cub10par_nosyncE,@object
	.size		_ZN34_INTERNAL_52d3bc64_4_k_cu_d74234b76thrust24THRUST_300001_SM_1000_NS8cuda_cub10par_nosyncE,(_ZN34_INTERNAL_52d3bc64_4_k_cu_d74234b74cuda3std6ranges3__45__cpo4swapE - _ZN34_INTERNAL_52d3bc64_4_k_cu_d74234b76thrust24THRUST_300001_SM_1000_NS8cuda_cub10par_nosyncE)
_ZN34_INTERNAL_52d3bc64_4_k_cu_d74234b76thrust24THRUST_300001_SM_1000_NS8cuda_cub10par_nosyncE:
	.zero		1
	.type		_ZN34_INTERNAL_52d3bc64_4_k_cu_d74234b74cuda3std6ranges3__45__cpo4swapE,@object
	.size		_ZN34_INTERNAL_52d3bc64_4_k_cu_d74234b74cuda3std6ranges3__45__cpo4swapE,(_ZN34_INTERNAL_52d3bc64_4_k_cu_d74234b76thrust24THRUST_300001_SM_1000_NS12placeholders3_10E - _ZN34_INTERNAL_52d3bc64_4_k_cu_d74234b74cuda3std6ranges3__45__cpo4swapE)
_ZN34_INTERNAL_52d3bc64_4_k_cu_d74234b74cuda3std6ranges3__45__cpo4swapE:
	.zero		1
	.type		_ZN34_INTERNAL_52d3bc64_4_k_cu_d74234b76thrust24THRUST_300001_SM_1000_NS12placeholders3_10E,@object
	.size		_ZN34_INTERNAL_52d3bc64_4_k_cu_d74234b76thrust24THRUST_300001_SM_1000_NS12placeholders3_10E,(_ZN34_INTERNAL_52d3bc64_4_k_cu_d74234b74cuda3std3__48in_placeE - _ZN34_INTERNAL_52d3bc64_4_k_cu_d74234b76thrust24THRUST_300001_SM_1000_NS12placeholders3_10E)
_ZN34_INTERNAL_52d3bc64_4_k_cu_d74234b76thrust24THRUST_300001_SM_1000_NS12placeholders3_10E:
	.zero		1
	.type		_ZN34_INTERNAL_52d3bc64_4_k_cu_d74234b74cuda3std3__48in_placeE,@object
	.size		_ZN34_INTERNAL_52d3bc64_4_k_cu_d74234b74cuda3std3__48in_placeE,(_ZN34_INTERNAL_52d3bc64_4_k_cu_d74234b74cuda3std6ranges3__45__cpo4sizeE - _ZN34_INTERNAL_52d3bc64_4_k_cu_d74234b74cuda3std3__48in_placeE)
_ZN34_INTERNAL_52d3bc64_4_k_cu_d74234b74cuda3std3__48in_placeE:
	.zero		1
	.type		_ZN34_INTERNAL_52d3bc64_4_k_cu_d74234b74cuda3std6ranges3__45__cpo4sizeE,@object
	.size		_ZN34_INTERNAL_52d3bc64_4_k_cu_d74234b74cuda3std6ranges3__45__cpo4sizeE,(_ZN34_INTERNAL_52d3bc64_4_k_cu_d74234b76thrust24THRUST_300001_SM_1000_NS12placeholders2_2E - _ZN34_INTERNAL_52d3bc64_4_k_cu_d74234b74cuda3std6ranges3__45__cpo4sizeE)
_ZN34_INTERNAL_52d3bc64_4_k_cu_d74234b74cuda3std6ranges3__45__cpo4sizeE:
	.zero		1
	.type		_ZN34_INTERNAL_52d3bc64_4_k_cu_d74234b76thrust24THRUST_300001_SM_1000_NS12placeholders2_2E,@object
	.size		_ZN34_INTERNAL_52d3bc64_4_k_cu_d74234b76thrust24THRUST_300001_SM_1000_NS12placeholders2_2E,(_ZN34_INTERNAL_52d3bc64_4_k_cu_d74234b74cuda3std3__45__cpo6cbeginE - _ZN34_INTERNAL_52d3bc64_4_k_cu_d74234b76thrust24THRUST_300001_SM_1000_NS12placeholders2_2E)
_ZN34_INTERNAL_52d3bc64_4_k_cu_d74234b76thrust24THRUST_300001_SM_1000_NS12placeholders2_2E:
	.zero		1
	.type		_ZN34_INTERNAL_52d3bc64_4_k_cu_d74234b74cuda3std3__45__cpo6cbeginE,@object
	.size		_ZN34_INTERNAL_52d3bc64_4_k_cu_d74234b74cuda3std3__45__cpo6cbeginE,(_ZN34_INTERNAL_52d3bc64_4_k_cu_d74234b74cuda3std6ranges3__45__cpo6cbeginE - _ZN34_INTERNAL_52d3bc64_4_k_cu_d74234b74cuda3std3__45__cpo6cbeginE)
_ZN34_INTERNAL_52d3bc64_4_k_cu_d74234b74cuda3std3__45__cpo6cbeginE:
	.zero		1
	.type		_ZN34_INTERNAL_52d3bc64_4_k_cu_d74234b74cuda3std6ranges3__45__cpo6cbeginE,@object
	.size		_ZN34_INTERNAL_52d3bc64_4_k_cu_d74234b74cuda3std6ranges3__45__cpo6cbeginE,(.L_21 - _ZN34_INTERNAL_52d3bc64_4_k_cu_d74234b74cuda3std6ranges3__45__cpo6cbeginE)
_ZN34_INTERNAL_52d3bc64_4_k_cu_d74234b74cuda3std6ranges3__45__cpo6cbeginE:
	.zero		1
.L_21:


//--------------------- .nv.shared._Z14max_idx_kernelIfEvPKT_iPi --------------------------
	.section	.nv.shared._Z14max_idx_kernelIfEvPKT_iPi,"aw",@nobits
	.sectionflags	@""
	.align	4
.nv.shared._Z14max_idx_kernelIfEvPKT_iPi:
	.zero		9220


//--------------------- .nv.constant0._ZN3cub18CUB_300001_SM_10006detail11EmptyKernelIvEEvv --------------------------
	.section	.nv.constant0._ZN3cub18CUB_300001_SM_10006detail11EmptyKernelIvEEvv,"a",@progbits
	.sectionflags	@""
	.align	4
.nv.constant0._ZN3cub18CUB_300001_SM_10006detail11EmptyKernelIvEEvv:
	.zero		896


//--------------------- .nv.constant0._Z14max_idx_kernelIfEvPKT_iPi --------------------------
	.section	.nv.constant0._Z14max_idx_kernelIfEvPKT_iPi,"a",@progbits
	.sectionflags	@""
	.align	4
.nv.constant0._Z14max_idx_kernelIfEvPKT_iPi:
	.zero		920


//--------------------- SYMBOLS --------------------------

	.type		.nv.reservedSmem.offset0,@object
	.size		.nv.reservedSmem.offset0,0x4
	.type		.nv.reservedSmem.cap,@object
	.size		.nv.reservedSmem.cap,0x4
